//
// Generated by NVIDIA NVVM Compiler
//
// Compiler Build ID: CL-36424714
// Cuda compilation tools, release 13.0, V13.0.88
// Based on NVVM 20.0.0
//

.version 9.0
.target sm_100
.address_size 64

	// .globl	_Z13wgtDWTMeanStdPKdPdS1_ii

.visible .entry _Z13wgtDWTMeanStdPKdPdS1_ii(
	.param .u64 .ptr .align 1 _Z13wgtDWTMeanStdPKdPdS1_ii_param_0,
	.param .u64 .ptr .align 1 _Z13wgtDWTMeanStdPKdPdS1_ii_param_1,
	.param .u64 .ptr .align 1 _Z13wgtDWTMeanStdPKdPdS1_ii_param_2,
	.param .u32 _Z13wgtDWTMeanStdPKdPdS1_ii_param_3,
	.param .u32 _Z13wgtDWTMeanStdPKdPdS1_ii_param_4
)
{
	.reg .pred 	%p<195>;
	.reg .b32 	%r<74>;
	.reg .b64 	%rd<285>;
	.reg .b64 	%fd<420>;

	ld.param.u64 	%rd5, [_Z13wgtDWTMeanStdPKdPdS1_ii_param_0];
	ld.param.u32 	%r2, [_Z13wgtDWTMeanStdPKdPdS1_ii_param_3];
	ld.param.u32 	%r3, [_Z13wgtDWTMeanStdPKdPdS1_ii_param_4];
	cvta.to.global.u64 	%rd1, %rd5;
	mov.u32 	%r4, %ctaid.x;
	mov.u32 	%r5, %ntid.x;
	mov.u32 	%r6, %tid.x;
	mad.lo.s32 	%r1, %r4, %r5, %r6;
	setp.ge.s32 	%p1, %r1, %r2;
	@%p1 bra 	$L__BB0_131;
	setp.lt.s32 	%p2, %r1, 0;
	cvt.u64.u32 	%rd2, %r1;
	setp.lt.s32 	%p3, %r3, 1;
	or.pred  	%p4, %p2, %p3;
	mov.f64 	%fd356, 0d0000000000000000;
	@%p4 bra 	$L__BB0_3;
	shl.b64 	%rd6, %rd2, 3;
	add.s64 	%rd7, %rd1, %rd6;
	ld.global.f64 	%fd356, [%rd7];
$L__BB0_3:
	setp.lt.s32 	%p5, %r1, 0;
	setp.lt.s32 	%p6, %r3, 2;
	or.pred  	%p7, %p5, %p6;
	mov.f64 	%fd357, 0d0000000000000000;
	@%p7 bra 	$L__BB0_5;
	cvt.s64.s32 	%rd8, %r2;
	add.s64 	%rd9, %rd8, %rd2;
	shl.b64 	%rd10, %rd9, 3;
	add.s64 	%rd11, %rd1, %rd10;
	ld.global.f64 	%fd357, [%rd11];
$L__BB0_5:
	setp.lt.s32 	%p8, %r1, 0;
	add.f64 	%fd246, %fd356, 0d0000000000000000;
	add.f64 	%fd5, %fd246, %fd357;
	mul.f64 	%fd247, %fd357, %fd357;
	fma.rn.f64 	%fd6, %fd356, %fd356, %fd247;
	setp.lt.s32 	%p9, %r3, 9;
	or.pred  	%p10, %p8, %p9;
	mov.f64 	%fd358, 0d0000000000000000;
	@%p10 bra 	$L__BB0_7;
	shl.b32 	%r7, %r2, 3;
	cvt.s64.s32 	%rd12, %r7;
	add.s64 	%rd13, %rd12, %rd2;
	shl.b64 	%rd14, %rd13, 3;
	add.s64 	%rd15, %rd1, %rd14;
	ld.global.f64 	%fd358, [%rd15];
$L__BB0_7:
	setp.lt.s32 	%p11, %r1, 0;
	add.f64 	%fd9, %fd5, %fd358;
	fma.rn.f64 	%fd10, %fd358, %fd358, %fd6;
	setp.lt.s32 	%p12, %r3, 10;
	or.pred  	%p13, %p11, %p12;
	mov.f64 	%fd359, 0d0000000000000000;
	@%p13 bra 	$L__BB0_9;
	mul.lo.s32 	%r8, %r2, 9;
	cvt.s64.s32 	%rd16, %r8;
	add.s64 	%rd17, %rd16, %rd2;
	shl.b64 	%rd18, %rd17, 3;
	add.s64 	%rd19, %rd1, %rd18;
	ld.global.f64 	%fd359, [%rd19];
$L__BB0_9:
	setp.lt.s32 	%p14, %r1, 0;
	add.f64 	%fd250, %fd9, %fd359;
	fma.rn.f64 	%fd251, %fd359, %fd359, %fd10;
	mul.f64 	%fd13, %fd250, 0d3FD0000000000000;
	mul.f64 	%fd252, %fd251, 0d3FD0000000000000;
	mul.f64 	%fd253, %fd13, %fd13;
	sub.f64 	%fd14, %fd252, %fd253;
	setp.lt.s32 	%p15, %r3, 17;
	or.pred  	%p16, %p14, %p15;
	mov.f64 	%fd360, 0d0000000000000000;
	@%p16 bra 	$L__BB0_11;
	shl.b32 	%r9, %r2, 4;
	cvt.s64.s32 	%rd20, %r9;
	add.s64 	%rd21, %rd20, %rd2;
	shl.b64 	%rd22, %rd21, 3;
	add.s64 	%rd23, %rd1, %rd22;
	ld.global.f64 	%fd360, [%rd23];
$L__BB0_11:
	setp.lt.s32 	%p17, %r1, 0;
	setp.lt.s32 	%p18, %r3, 18;
	or.pred  	%p19, %p17, %p18;
	mov.f64 	%fd361, 0d0000000000000000;
	@%p19 bra 	$L__BB0_13;
	mul.lo.s32 	%r10, %r2, 17;
	cvt.s64.s32 	%rd24, %r10;
	add.s64 	%rd25, %rd24, %rd2;
	shl.b64 	%rd26, %rd25, 3;
	add.s64 	%rd27, %rd1, %rd26;
	ld.global.f64 	%fd361, [%rd27];
$L__BB0_13:
	setp.lt.s32 	%p20, %r1, 0;
	add.f64 	%fd256, %fd360, 0d0000000000000000;
	add.f64 	%fd19, %fd256, %fd361;
	mul.f64 	%fd257, %fd361, %fd361;
	fma.rn.f64 	%fd20, %fd360, %fd360, %fd257;
	setp.lt.s32 	%p21, %r3, 25;
	or.pred  	%p22, %p20, %p21;
	mov.f64 	%fd362, 0d0000000000000000;
	@%p22 bra 	$L__BB0_15;
	mul.lo.s32 	%r11, %r2, 24;
	cvt.s64.s32 	%rd28, %r11;
	add.s64 	%rd29, %rd28, %rd2;
	shl.b64 	%rd30, %rd29, 3;
	add.s64 	%rd31, %rd1, %rd30;
	ld.global.f64 	%fd362, [%rd31];
$L__BB0_15:
	setp.lt.s32 	%p23, %r1, 0;
	add.f64 	%fd23, %fd19, %fd362;
	fma.rn.f64 	%fd24, %fd362, %fd362, %fd20;
	setp.lt.s32 	%p24, %r3, 26;
	or.pred  	%p25, %p23, %p24;
	mov.f64 	%fd363, 0d0000000000000000;
	@%p25 bra 	$L__BB0_17;
	mul.lo.s32 	%r12, %r2, 25;
	cvt.s64.s32 	%rd32, %r12;
	add.s64 	%rd33, %rd32, %rd2;
	shl.b64 	%rd34, %rd33, 3;
	add.s64 	%rd35, %rd1, %rd34;
	ld.global.f64 	%fd363, [%rd35];
$L__BB0_17:
	setp.lt.s32 	%p26, %r1, 0;
	add.f64 	%fd260, %fd23, %fd363;
	fma.rn.f64 	%fd261, %fd363, %fd363, %fd24;
	mul.f64 	%fd27, %fd260, 0d3FD0000000000000;
	mul.f64 	%fd262, %fd261, 0d3FD0000000000000;
	mul.f64 	%fd263, %fd27, %fd27;
	sub.f64 	%fd28, %fd262, %fd263;
	setp.lt.s32 	%p27, %r3, 3;
	or.pred  	%p28, %p26, %p27;
	mov.f64 	%fd364, 0d0000000000000000;
	@%p28 bra 	$L__BB0_19;
	shl.b32 	%r13, %r2, 1;
	cvt.s64.s32 	%rd36, %r13;
	add.s64 	%rd37, %rd36, %rd2;
	shl.b64 	%rd38, %rd37, 3;
	add.s64 	%rd39, %rd1, %rd38;
	ld.global.f64 	%fd364, [%rd39];
$L__BB0_19:
	setp.lt.s32 	%p29, %r1, 0;
	setp.lt.s32 	%p30, %r3, 4;
	or.pred  	%p31, %p29, %p30;
	mov.f64 	%fd365, 0d0000000000000000;
	@%p31 bra 	$L__BB0_21;
	mul.lo.s32 	%r14, %r2, 3;
	cvt.s64.s32 	%rd40, %r14;
	add.s64 	%rd41, %rd40, %rd2;
	shl.b64 	%rd42, %rd41, 3;
	add.s64 	%rd43, %rd1, %rd42;
	ld.global.f64 	%fd365, [%rd43];
$L__BB0_21:
	setp.lt.s32 	%p32, %r1, 0;
	add.f64 	%fd266, %fd364, 0d0000000000000000;
	add.f64 	%fd33, %fd266, %fd365;
	mul.f64 	%fd267, %fd365, %fd365;
	fma.rn.f64 	%fd34, %fd364, %fd364, %fd267;
	setp.lt.s32 	%p33, %r3, 11;
	or.pred  	%p34, %p32, %p33;
	mov.f64 	%fd366, 0d0000000000000000;
	@%p34 bra 	$L__BB0_23;
	mul.lo.s32 	%r15, %r2, 10;
	cvt.s64.s32 	%rd44, %r15;
	add.s64 	%rd45, %rd44, %rd2;
	shl.b64 	%rd46, %rd45, 3;
	add.s64 	%rd47, %rd1, %rd46;
	ld.global.f64 	%fd366, [%rd47];
$L__BB0_23:
	setp.lt.s32 	%p35, %r1, 0;
	add.f64 	%fd37, %fd33, %fd366;
	fma.rn.f64 	%fd38, %fd366, %fd366, %fd34;
	setp.lt.s32 	%p36, %r3, 12;
	or.pred  	%p37, %p35, %p36;
	mov.f64 	%fd367, 0d0000000000000000;
	@%p37 bra 	$L__BB0_25;
	mul.lo.s32 	%r16, %r2, 11;
	cvt.s64.s32 	%rd48, %r16;
	add.s64 	%rd49, %rd48, %rd2;
	shl.b64 	%rd50, %rd49, 3;
	add.s64 	%rd51, %rd1, %rd50;
	ld.global.f64 	%fd367, [%rd51];
$L__BB0_25:
	setp.lt.s32 	%p38, %r1, 0;
	add.f64 	%fd270, %fd37, %fd367;
	fma.rn.f64 	%fd271, %fd367, %fd367, %fd38;
	mul.f64 	%fd41, %fd270, 0d3FD0000000000000;
	mul.f64 	%fd272, %fd271, 0d3FD0000000000000;
	mul.f64 	%fd273, %fd41, %fd41;
	sub.f64 	%fd42, %fd272, %fd273;
	setp.lt.s32 	%p39, %r3, 19;
	or.pred  	%p40, %p38, %p39;
	mov.f64 	%fd368, 0d0000000000000000;
	@%p40 bra 	$L__BB0_27;
	mul.lo.s32 	%r17, %r2, 18;
	cvt.s64.s32 	%rd52, %r17;
	add.s64 	%rd53, %rd52, %rd2;
	shl.b64 	%rd54, %rd53, 3;
	add.s64 	%rd55, %rd1, %rd54;
	ld.global.f64 	%fd368, [%rd55];
$L__BB0_27:
	setp.lt.s32 	%p41, %r1, 0;
	setp.lt.s32 	%p42, %r3, 20;
	or.pred  	%p43, %p41, %p42;
	mov.f64 	%fd369, 0d0000000000000000;
	@%p43 bra 	$L__BB0_29;
	mul.lo.s32 	%r18, %r2, 19;
	cvt.s64.s32 	%rd56, %r18;
	add.s64 	%rd57, %rd56, %rd2;
	shl.b64 	%rd58, %rd57, 3;
	add.s64 	%rd59, %rd1, %rd58;
	ld.global.f64 	%fd369, [%rd59];
$L__BB0_29:
	setp.lt.s32 	%p44, %r1, 0;
	add.f64 	%fd276, %fd368, 0d0000000000000000;
	add.f64 	%fd47, %fd276, %fd369;
	mul.f64 	%fd277, %fd369, %fd369;
	fma.rn.f64 	%fd48, %fd368, %fd368, %fd277;
	setp.lt.s32 	%p45, %r3, 27;
	or.pred  	%p46, %p44, %p45;
	mov.f64 	%fd370, 0d0000000000000000;
	@%p46 bra 	$L__BB0_31;
	mul.lo.s32 	%r19, %r2, 26;
	cvt.s64.s32 	%rd60, %r19;
	add.s64 	%rd61, %rd60, %rd2;
	shl.b64 	%rd62, %rd61, 3;
	add.s64 	%rd63, %rd1, %rd62;
	ld.global.f64 	%fd370, [%rd63];
$L__BB0_31:
	add.f64 	%fd51, %fd47, %fd370;
	fma.rn.f64 	%fd52, %fd370, %fd370, %fd48;
	setp.lt.s32 	%p48, %r3, 28;
	or.pred  	%p49, %p44, %p48;
	mov.f64 	%fd371, 0d0000000000000000;
	@%p49 bra 	$L__BB0_33;
	mul.lo.s32 	%r20, %r2, 27;
	cvt.s64.s32 	%rd64, %r20;
	add.s64 	%rd65, %rd64, %rd2;
	shl.b64 	%rd66, %rd65, 3;
	add.s64 	%rd67, %rd1, %rd66;
	ld.global.f64 	%fd371, [%rd67];
$L__BB0_33:
	add.f64 	%fd280, %fd51, %fd371;
	fma.rn.f64 	%fd281, %fd371, %fd371, %fd52;
	mul.f64 	%fd55, %fd280, 0d3FD0000000000000;
	mul.f64 	%fd282, %fd281, 0d3FD0000000000000;
	mul.f64 	%fd283, %fd55, %fd55;
	sub.f64 	%fd56, %fd282, %fd283;
	setp.lt.s32 	%p51, %r3, 33;
	or.pred  	%p52, %p44, %p51;
	mov.f64 	%fd372, 0d0000000000000000;
	@%p52 bra 	$L__BB0_35;
	shl.b32 	%r21, %r2, 5;
	cvt.s64.s32 	%rd68, %r21;
	add.s64 	%rd69, %rd68, %rd2;
	shl.b64 	%rd70, %rd69, 3;
	add.s64 	%rd71, %rd1, %rd70;
	ld.global.f64 	%fd372, [%rd71];
$L__BB0_35:
	setp.lt.s32 	%p54, %r3, 34;
	or.pred  	%p55, %p44, %p54;
	mov.f64 	%fd373, 0d0000000000000000;
	@%p55 bra 	$L__BB0_37;
	mul.lo.s32 	%r22, %r2, 33;
	cvt.s64.s32 	%rd72, %r22;
	add.s64 	%rd73, %rd72, %rd2;
	shl.b64 	%rd74, %rd73, 3;
	add.s64 	%rd75, %rd1, %rd74;
	ld.global.f64 	%fd373, [%rd75];
$L__BB0_37:
	add.f64 	%fd286, %fd372, 0d0000000000000000;
	add.f64 	%fd61, %fd286, %fd373;
	mul.f64 	%fd287, %fd373, %fd373;
	fma.rn.f64 	%fd62, %fd372, %fd372, %fd287;
	setp.lt.s32 	%p57, %r3, 35;
	or.pred  	%p58, %p44, %p57;
	mov.f64 	%fd374, 0d0000000000000000;
	@%p58 bra 	$L__BB0_39;
	mul.lo.s32 	%r23, %r2, 34;
	cvt.s64.s32 	%rd76, %r23;
	add.s64 	%rd77, %rd76, %rd2;
	shl.b64 	%rd78, %rd77, 3;
	add.s64 	%rd79, %rd1, %rd78;
	ld.global.f64 	%fd374, [%rd79];
$L__BB0_39:
	add.f64 	%fd65, %fd61, %fd374;
	fma.rn.f64 	%fd66, %fd374, %fd374, %fd62;
	setp.lt.s32 	%p60, %r3, 36;
	or.pred  	%p61, %p44, %p60;
	mov.f64 	%fd375, 0d0000000000000000;
	@%p61 bra 	$L__BB0_41;
	mul.lo.s32 	%r24, %r2, 35;
	cvt.s64.s32 	%rd80, %r24;
	add.s64 	%rd81, %rd80, %rd2;
	shl.b64 	%rd82, %rd81, 3;
	add.s64 	%rd83, %rd1, %rd82;
	ld.global.f64 	%fd375, [%rd83];
$L__BB0_41:
	add.f64 	%fd69, %fd65, %fd375;
	fma.rn.f64 	%fd70, %fd375, %fd375, %fd66;
	setp.lt.s32 	%p63, %r3, 41;
	or.pred  	%p64, %p44, %p63;
	mov.f64 	%fd376, 0d0000000000000000;
	@%p64 bra 	$L__BB0_43;
	mul.lo.s32 	%r25, %r2, 40;
	cvt.s64.s32 	%rd84, %r25;
	add.s64 	%rd85, %rd84, %rd2;
	shl.b64 	%rd86, %rd85, 3;
	add.s64 	%rd87, %rd1, %rd86;
	ld.global.f64 	%fd376, [%rd87];
$L__BB0_43:
	add.f64 	%fd73, %fd69, %fd376;
	fma.rn.f64 	%fd74, %fd376, %fd376, %fd70;
	setp.lt.s32 	%p66, %r3, 42;
	or.pred  	%p67, %p44, %p66;
	mov.f64 	%fd377, 0d0000000000000000;
	@%p67 bra 	$L__BB0_45;
	mul.lo.s32 	%r26, %r2, 41;
	cvt.s64.s32 	%rd88, %r26;
	add.s64 	%rd89, %rd88, %rd2;
	shl.b64 	%rd90, %rd89, 3;
	add.s64 	%rd91, %rd1, %rd90;
	ld.global.f64 	%fd377, [%rd91];
$L__BB0_45:
	add.f64 	%fd77, %fd73, %fd377;
	fma.rn.f64 	%fd78, %fd377, %fd377, %fd74;
	setp.lt.s32 	%p69, %r3, 43;
	or.pred  	%p70, %p44, %p69;
	mov.f64 	%fd378, 0d0000000000000000;
	@%p70 bra 	$L__BB0_47;
	mul.lo.s32 	%r27, %r2, 42;
	cvt.s64.s32 	%rd92, %r27;
	add.s64 	%rd93, %rd92, %rd2;
	shl.b64 	%rd94, %rd93, 3;
	add.s64 	%rd95, %rd1, %rd94;
	ld.global.f64 	%fd378, [%rd95];
$L__BB0_47:
	add.f64 	%fd81, %fd77, %fd378;
	fma.rn.f64 	%fd82, %fd378, %fd378, %fd78;
	setp.lt.s32 	%p72, %r3, 44;
	or.pred  	%p73, %p44, %p72;
	mov.f64 	%fd379, 0d0000000000000000;
	@%p73 bra 	$L__BB0_49;
	mul.lo.s32 	%r28, %r2, 43;
	cvt.s64.s32 	%rd96, %r28;
	add.s64 	%rd97, %rd96, %rd2;
	shl.b64 	%rd98, %rd97, 3;
	add.s64 	%rd99, %rd1, %rd98;
	ld.global.f64 	%fd379, [%rd99];
$L__BB0_49:
	add.f64 	%fd85, %fd81, %fd379;
	fma.rn.f64 	%fd86, %fd379, %fd379, %fd82;
	setp.lt.s32 	%p75, %r3, 49;
	or.pred  	%p76, %p44, %p75;
	mov.f64 	%fd380, 0d0000000000000000;
	@%p76 bra 	$L__BB0_51;
	mul.lo.s32 	%r29, %r2, 48;
	cvt.s64.s32 	%rd100, %r29;
	add.s64 	%rd101, %rd100, %rd2;
	shl.b64 	%rd102, %rd101, 3;
	add.s64 	%rd103, %rd1, %rd102;
	ld.global.f64 	%fd380, [%rd103];
$L__BB0_51:
	add.f64 	%fd89, %fd85, %fd380;
	fma.rn.f64 	%fd90, %fd380, %fd380, %fd86;
	setp.lt.s32 	%p78, %r3, 50;
	or.pred  	%p79, %p44, %p78;
	mov.f64 	%fd381, 0d0000000000000000;
	@%p79 bra 	$L__BB0_53;
	mul.lo.s32 	%r30, %r2, 49;
	cvt.s64.s32 	%rd104, %r30;
	add.s64 	%rd105, %rd104, %rd2;
	shl.b64 	%rd106, %rd105, 3;
	add.s64 	%rd107, %rd1, %rd106;
	ld.global.f64 	%fd381, [%rd107];
$L__BB0_53:
	add.f64 	%fd93, %fd89, %fd381;
	fma.rn.f64 	%fd94, %fd381, %fd381, %fd90;
	setp.lt.s32 	%p81, %r3, 51;
	or.pred  	%p82, %p44, %p81;
	mov.f64 	%fd382, 0d0000000000000000;
	@%p82 bra 	$L__BB0_55;
	mul.lo.s32 	%r31, %r2, 50;
	cvt.s64.s32 	%rd108, %r31;
	add.s64 	%rd109, %rd108, %rd2;
	shl.b64 	%rd110, %rd109, 3;
	add.s64 	%rd111, %rd1, %rd110;
	ld.global.f64 	%fd382, [%rd111];
$L__BB0_55:
	add.f64 	%fd97, %fd93, %fd382;
	fma.rn.f64 	%fd98, %fd382, %fd382, %fd94;
	setp.lt.s32 	%p84, %r3, 52;
	or.pred  	%p85, %p44, %p84;
	mov.f64 	%fd383, 0d0000000000000000;
	@%p85 bra 	$L__BB0_57;
	mul.lo.s32 	%r32, %r2, 51;
	cvt.s64.s32 	%rd112, %r32;
	add.s64 	%rd113, %rd112, %rd2;
	shl.b64 	%rd114, %rd113, 3;
	add.s64 	%rd115, %rd1, %rd114;
	ld.global.f64 	%fd383, [%rd115];
$L__BB0_57:
	add.f64 	%fd101, %fd97, %fd383;
	fma.rn.f64 	%fd102, %fd383, %fd383, %fd98;
	setp.lt.s32 	%p87, %r3, 57;
	or.pred  	%p88, %p44, %p87;
	mov.f64 	%fd384, 0d0000000000000000;
	@%p88 bra 	$L__BB0_59;
	mul.lo.s32 	%r33, %r2, 56;
	cvt.s64.s32 	%rd116, %r33;
	add.s64 	%rd117, %rd116, %rd2;
	shl.b64 	%rd118, %rd117, 3;
	add.s64 	%rd119, %rd1, %rd118;
	ld.global.f64 	%fd384, [%rd119];
$L__BB0_59:
	add.f64 	%fd105, %fd101, %fd384;
	fma.rn.f64 	%fd106, %fd384, %fd384, %fd102;
	setp.lt.s32 	%p90, %r3, 58;
	or.pred  	%p91, %p44, %p90;
	mov.f64 	%fd385, 0d0000000000000000;
	@%p91 bra 	$L__BB0_61;
	mul.lo.s32 	%r34, %r2, 57;
	cvt.s64.s32 	%rd120, %r34;
	add.s64 	%rd121, %rd120, %rd2;
	shl.b64 	%rd122, %rd121, 3;
	add.s64 	%rd123, %rd1, %rd122;
	ld.global.f64 	%fd385, [%rd123];
$L__BB0_61:
	add.f64 	%fd109, %fd105, %fd385;
	fma.rn.f64 	%fd110, %fd385, %fd385, %fd106;
	setp.lt.s32 	%p93, %r3, 59;
	or.pred  	%p94, %p44, %p93;
	mov.f64 	%fd386, 0d0000000000000000;
	@%p94 bra 	$L__BB0_63;
	mul.lo.s32 	%r35, %r2, 58;
	cvt.s64.s32 	%rd124, %r35;
	add.s64 	%rd125, %rd124, %rd2;
	shl.b64 	%rd126, %rd125, 3;
	add.s64 	%rd127, %rd1, %rd126;
	ld.global.f64 	%fd386, [%rd127];
$L__BB0_63:
	add.f64 	%fd113, %fd109, %fd386;
	fma.rn.f64 	%fd114, %fd386, %fd386, %fd110;
	setp.lt.s32 	%p96, %r3, 60;
	or.pred  	%p97, %p44, %p96;
	mov.f64 	%fd387, 0d0000000000000000;
	@%p97 bra 	$L__BB0_65;
	mul.lo.s32 	%r36, %r2, 59;
	cvt.s64.s32 	%rd128, %r36;
	add.s64 	%rd129, %rd128, %rd2;
	shl.b64 	%rd130, %rd129, 3;
	add.s64 	%rd131, %rd1, %rd130;
	ld.global.f64 	%fd387, [%rd131];
$L__BB0_65:
	add.f64 	%fd302, %fd113, %fd387;
	fma.rn.f64 	%fd303, %fd387, %fd387, %fd114;
	mul.f64 	%fd117, %fd302, 0d3FB0000000000000;
	mul.f64 	%fd304, %fd303, 0d3FB0000000000000;
	mul.f64 	%fd305, %fd117, %fd117;
	sub.f64 	%fd118, %fd304, %fd305;
	setp.lt.s32 	%p99, %r3, 5;
	or.pred  	%p100, %p44, %p99;
	mov.f64 	%fd388, 0d0000000000000000;
	@%p100 bra 	$L__BB0_67;
	shl.b32 	%r37, %r2, 2;
	cvt.s64.s32 	%rd132, %r37;
	add.s64 	%rd133, %rd132, %rd2;
	shl.b64 	%rd134, %rd133, 3;
	add.s64 	%rd135, %rd1, %rd134;
	ld.global.f64 	%fd388, [%rd135];
$L__BB0_67:
	setp.lt.s32 	%p102, %r3, 6;
	or.pred  	%p103, %p44, %p102;
	mov.f64 	%fd389, 0d0000000000000000;
	@%p103 bra 	$L__BB0_69;
	mul.lo.s32 	%r38, %r2, 5;
	cvt.s64.s32 	%rd136, %r38;
	add.s64 	%rd137, %rd136, %rd2;
	shl.b64 	%rd138, %rd137, 3;
	add.s64 	%rd139, %rd1, %rd138;
	ld.global.f64 	%fd389, [%rd139];
$L__BB0_69:
	add.f64 	%fd308, %fd388, 0d0000000000000000;
	add.f64 	%fd123, %fd308, %fd389;
	mul.f64 	%fd309, %fd389, %fd389;
	fma.rn.f64 	%fd124, %fd388, %fd388, %fd309;
	setp.lt.s32 	%p105, %r3, 7;
	or.pred  	%p106, %p44, %p105;
	mov.f64 	%fd390, 0d0000000000000000;
	@%p106 bra 	$L__BB0_71;
	mul.lo.s32 	%r39, %r2, 6;
	cvt.s64.s32 	%rd140, %r39;
	add.s64 	%rd141, %rd140, %rd2;
	shl.b64 	%rd142, %rd141, 3;
	add.s64 	%rd143, %rd1, %rd142;
	ld.global.f64 	%fd390, [%rd143];
$L__BB0_71:
	add.f64 	%fd127, %fd123, %fd390;
	fma.rn.f64 	%fd128, %fd390, %fd390, %fd124;
	setp.lt.s32 	%p108, %r3, 8;
	or.pred  	%p109, %p44, %p108;
	mov.f64 	%fd391, 0d0000000000000000;
	@%p109 bra 	$L__BB0_73;
	mul.lo.s32 	%r40, %r2, 7;
	cvt.s64.s32 	%rd144, %r40;
	add.s64 	%rd145, %rd144, %rd2;
	shl.b64 	%rd146, %rd145, 3;
	add.s64 	%rd147, %rd1, %rd146;
	ld.global.f64 	%fd391, [%rd147];
$L__BB0_73:
	add.f64 	%fd131, %fd127, %fd391;
	fma.rn.f64 	%fd132, %fd391, %fd391, %fd128;
	setp.lt.s32 	%p111, %r3, 13;
	or.pred  	%p112, %p44, %p111;
	mov.f64 	%fd392, 0d0000000000000000;
	@%p112 bra 	$L__BB0_75;
	mul.lo.s32 	%r41, %r2, 12;
	cvt.s64.s32 	%rd148, %r41;
	add.s64 	%rd149, %rd148, %rd2;
	shl.b64 	%rd150, %rd149, 3;
	add.s64 	%rd151, %rd1, %rd150;
	ld.global.f64 	%fd392, [%rd151];
$L__BB0_75:
	add.f64 	%fd135, %fd131, %fd392;
	fma.rn.f64 	%fd136, %fd392, %fd392, %fd132;
	setp.lt.s32 	%p114, %r3, 14;
	or.pred  	%p115, %p44, %p114;
	mov.f64 	%fd393, 0d0000000000000000;
	@%p115 bra 	$L__BB0_77;
	mul.lo.s32 	%r42, %r2, 13;
	cvt.s64.s32 	%rd152, %r42;
	add.s64 	%rd153, %rd152, %rd2;
	shl.b64 	%rd154, %rd153, 3;
	add.s64 	%rd155, %rd1, %rd154;
	ld.global.f64 	%fd393, [%rd155];
$L__BB0_77:
	add.f64 	%fd139, %fd135, %fd393;
	fma.rn.f64 	%fd140, %fd393, %fd393, %fd136;
	setp.lt.s32 	%p117, %r3, 15;
	or.pred  	%p118, %p44, %p117;
	mov.f64 	%fd394, 0d0000000000000000;
	@%p118 bra 	$L__BB0_79;
	mul.lo.s32 	%r43, %r2, 14;
	cvt.s64.s32 	%rd156, %r43;
	add.s64 	%rd157, %rd156, %rd2;
	shl.b64 	%rd158, %rd157, 3;
	add.s64 	%rd159, %rd1, %rd158;
	ld.global.f64 	%fd394, [%rd159];
$L__BB0_79:
	add.f64 	%fd143, %fd139, %fd394;
	fma.rn.f64 	%fd144, %fd394, %fd394, %fd140;
	setp.lt.s32 	%p120, %r3, 16;
	or.pred  	%p121, %p44, %p120;
	mov.f64 	%fd395, 0d0000000000000000;
	@%p121 bra 	$L__BB0_81;
	mul.lo.s32 	%r44, %r2, 15;
	cvt.s64.s32 	%rd160, %r44;
	add.s64 	%rd161, %rd160, %rd2;
	shl.b64 	%rd162, %rd161, 3;
	add.s64 	%rd163, %rd1, %rd162;
	ld.global.f64 	%fd395, [%rd163];
$L__BB0_81:
	add.f64 	%fd147, %fd143, %fd395;
	fma.rn.f64 	%fd148, %fd395, %fd395, %fd144;
	setp.lt.s32 	%p123, %r3, 21;
	or.pred  	%p124, %p44, %p123;
	mov.f64 	%fd396, 0d0000000000000000;
	@%p124 bra 	$L__BB0_83;
	mul.lo.s32 	%r45, %r2, 20;
	cvt.s64.s32 	%rd164, %r45;
	add.s64 	%rd165, %rd164, %rd2;
	shl.b64 	%rd166, %rd165, 3;
	add.s64 	%rd167, %rd1, %rd166;
	ld.global.f64 	%fd396, [%rd167];
$L__BB0_83:
	add.f64 	%fd151, %fd147, %fd396;
	fma.rn.f64 	%fd152, %fd396, %fd396, %fd148;
	setp.lt.s32 	%p126, %r3, 22;
	or.pred  	%p127, %p44, %p126;
	mov.f64 	%fd397, 0d0000000000000000;
	@%p127 bra 	$L__BB0_85;
	mul.lo.s32 	%r46, %r2, 21;
	cvt.s64.s32 	%rd168, %r46;
	add.s64 	%rd169, %rd168, %rd2;
	shl.b64 	%rd170, %rd169, 3;
	add.s64 	%rd171, %rd1, %rd170;
	ld.global.f64 	%fd397, [%rd171];
$L__BB0_85:
	add.f64 	%fd155, %fd151, %fd397;
	fma.rn.f64 	%fd156, %fd397, %fd397, %fd152;
	setp.lt.s32 	%p129, %r3, 23;
	or.pred  	%p130, %p44, %p129;
	mov.f64 	%fd398, 0d0000000000000000;
	@%p130 bra 	$L__BB0_87;
	mul.lo.s32 	%r47, %r2, 22;
	cvt.s64.s32 	%rd172, %r47;
	add.s64 	%rd173, %rd172, %rd2;
	shl.b64 	%rd174, %rd173, 3;
	add.s64 	%rd175, %rd1, %rd174;
	ld.global.f64 	%fd398, [%rd175];
$L__BB0_87:
	add.f64 	%fd159, %fd155, %fd398;
	fma.rn.f64 	%fd160, %fd398, %fd398, %fd156;
	setp.lt.s32 	%p132, %r3, 24;
	or.pred  	%p133, %p44, %p132;
	mov.f64 	%fd399, 0d0000000000000000;
	@%p133 bra 	$L__BB0_89;
	mul.lo.s32 	%r48, %r2, 23;
	cvt.s64.s32 	%rd176, %r48;
	add.s64 	%rd177, %rd176, %rd2;
	shl.b64 	%rd178, %rd177, 3;
	add.s64 	%rd179, %rd1, %rd178;
	ld.global.f64 	%fd399, [%rd179];
$L__BB0_89:
	add.f64 	%fd163, %fd159, %fd399;
	fma.rn.f64 	%fd164, %fd399, %fd399, %fd160;
	setp.lt.s32 	%p135, %r3, 29;
	or.pred  	%p136, %p44, %p135;
	mov.f64 	%fd400, 0d0000000000000000;
	@%p136 bra 	$L__BB0_91;
	mul.lo.s32 	%r49, %r2, 28;
	cvt.s64.s32 	%rd180, %r49;
	add.s64 	%rd181, %rd180, %rd2;
	shl.b64 	%rd182, %rd181, 3;
	add.s64 	%rd183, %rd1, %rd182;
	ld.global.f64 	%fd400, [%rd183];
$L__BB0_91:
	add.f64 	%fd167, %fd163, %fd400;
	fma.rn.f64 	%fd168, %fd400, %fd400, %fd164;
	setp.lt.s32 	%p138, %r3, 30;
	or.pred  	%p139, %p44, %p138;
	mov.f64 	%fd401, 0d0000000000000000;
	@%p139 bra 	$L__BB0_93;
	mul.lo.s32 	%r50, %r2, 29;
	cvt.s64.s32 	%rd184, %r50;
	add.s64 	%rd185, %rd184, %rd2;
	shl.b64 	%rd186, %rd185, 3;
	add.s64 	%rd187, %rd1, %rd186;
	ld.global.f64 	%fd401, [%rd187];
$L__BB0_93:
	add.f64 	%fd171, %fd167, %fd401;
	fma.rn.f64 	%fd172, %fd401, %fd401, %fd168;
	setp.lt.s32 	%p141, %r3, 31;
	or.pred  	%p142, %p44, %p141;
	mov.f64 	%fd402, 0d0000000000000000;
	@%p142 bra 	$L__BB0_95;
	mul.lo.s32 	%r51, %r2, 30;
	cvt.s64.s32 	%rd188, %r51;
	add.s64 	%rd189, %rd188, %rd2;
	shl.b64 	%rd190, %rd189, 3;
	add.s64 	%rd191, %rd1, %rd190;
	ld.global.f64 	%fd402, [%rd191];
$L__BB0_95:
	add.f64 	%fd175, %fd171, %fd402;
	fma.rn.f64 	%fd176, %fd402, %fd402, %fd172;
	setp.lt.s32 	%p144, %r3, 32;
	or.pred  	%p145, %p44, %p144;
	mov.f64 	%fd403, 0d0000000000000000;
	@%p145 bra 	$L__BB0_97;
	mul.lo.s32 	%r52, %r2, 31;
	cvt.s64.s32 	%rd192, %r52;
	add.s64 	%rd193, %rd192, %rd2;
	shl.b64 	%rd194, %rd193, 3;
	add.s64 	%rd195, %rd1, %rd194;
	ld.global.f64 	%fd403, [%rd195];
$L__BB0_97:
	add.f64 	%fd324, %fd175, %fd403;
	fma.rn.f64 	%fd325, %fd403, %fd403, %fd176;
	mul.f64 	%fd179, %fd324, 0d3FB0000000000000;
	mul.f64 	%fd326, %fd325, 0d3FB0000000000000;
	mul.f64 	%fd327, %fd179, %fd179;
	sub.f64 	%fd180, %fd326, %fd327;
	setp.lt.s32 	%p147, %r3, 37;
	or.pred  	%p148, %p44, %p147;
	mov.f64 	%fd404, 0d0000000000000000;
	@%p148 bra 	$L__BB0_99;
	mul.lo.s32 	%r53, %r2, 36;
	cvt.s64.s32 	%rd196, %r53;
	add.s64 	%rd197, %rd196, %rd2;
	shl.b64 	%rd198, %rd197, 3;
	add.s64 	%rd199, %rd1, %rd198;
	ld.global.f64 	%fd404, [%rd199];
$L__BB0_99:
	setp.lt.s32 	%p150, %r3, 38;
	or.pred  	%p151, %p44, %p150;
	mov.f64 	%fd405, 0d0000000000000000;
	@%p151 bra 	$L__BB0_101;
	mul.lo.s32 	%r54, %r2, 37;
	cvt.s64.s32 	%rd200, %r54;
	add.s64 	%rd201, %rd200, %rd2;
	shl.b64 	%rd202, %rd201, 3;
	add.s64 	%rd203, %rd1, %rd202;
	ld.global.f64 	%fd405, [%rd203];
$L__BB0_101:
	add.f64 	%fd330, %fd404, 0d0000000000000000;
	add.f64 	%fd185, %fd330, %fd405;
	mul.f64 	%fd331, %fd405, %fd405;
	fma.rn.f64 	%fd186, %fd404, %fd404, %fd331;
	setp.lt.s32 	%p153, %r3, 39;
	or.pred  	%p154, %p44, %p153;
	mov.f64 	%fd406, 0d0000000000000000;
	@%p154 bra 	$L__BB0_103;
	mul.lo.s32 	%r55, %r2, 38;
	cvt.s64.s32 	%rd204, %r55;
	add.s64 	%rd205, %rd204, %rd2;
	shl.b64 	%rd206, %rd205, 3;
	add.s64 	%rd207, %rd1, %rd206;
	ld.global.f64 	%fd406, [%rd207];
$L__BB0_103:
	add.f64 	%fd189, %fd185, %fd406;
	fma.rn.f64 	%fd190, %fd406, %fd406, %fd186;
	setp.lt.s32 	%p156, %r3, 40;
	or.pred  	%p157, %p44, %p156;
	mov.f64 	%fd407, 0d0000000000000000;
	@%p157 bra 	$L__BB0_105;
	mul.lo.s32 	%r56, %r2, 39;
	cvt.s64.s32 	%rd208, %r56;
	add.s64 	%rd209, %rd208, %rd2;
	shl.b64 	%rd210, %rd209, 3;
	add.s64 	%rd211, %rd1, %rd210;
	ld.global.f64 	%fd407, [%rd211];
$L__BB0_105:
	add.f64 	%fd193, %fd189, %fd407;
	fma.rn.f64 	%fd194, %fd407, %fd407, %fd190;
	setp.lt.s32 	%p159, %r3, 45;
	or.pred  	%p160, %p44, %p159;
	mov.f64 	%fd408, 0d0000000000000000;
	@%p160 bra 	$L__BB0_107;
	mul.lo.s32 	%r57, %r2, 44;
	cvt.s64.s32 	%rd212, %r57;
	add.s64 	%rd213, %rd212, %rd2;
	shl.b64 	%rd214, %rd213, 3;
	add.s64 	%rd215, %rd1, %rd214;
	ld.global.f64 	%fd408, [%rd215];
$L__BB0_107:
	add.f64 	%fd197, %fd193, %fd408;
	fma.rn.f64 	%fd198, %fd408, %fd408, %fd194;
	setp.lt.s32 	%p162, %r3, 46;
	or.pred  	%p163, %p44, %p162;
	mov.f64 	%fd409, 0d0000000000000000;
	@%p163 bra 	$L__BB0_109;
	mul.lo.s32 	%r58, %r2, 45;
	cvt.s64.s32 	%rd216, %r58;
	add.s64 	%rd217, %rd216, %rd2;
	shl.b64 	%rd218, %rd217, 3;
	add.s64 	%rd219, %rd1, %rd218;
	ld.global.f64 	%fd409, [%rd219];
$L__BB0_109:
	add.f64 	%fd201, %fd197, %fd409;
	fma.rn.f64 	%fd202, %fd409, %fd409, %fd198;
	setp.lt.s32 	%p165, %r3, 47;
	or.pred  	%p166, %p44, %p165;
	mov.f64 	%fd410, 0d0000000000000000;
	@%p166 bra 	$L__BB0_111;
	mul.lo.s32 	%r59, %r2, 46;
	cvt.s64.s32 	%rd220, %r59;
	add.s64 	%rd221, %rd220, %rd2;
	shl.b64 	%rd222, %rd221, 3;
	add.s64 	%rd223, %rd1, %rd222;
	ld.global.f64 	%fd410, [%rd223];
$L__BB0_111:
	add.f64 	%fd205, %fd201, %fd410;
	fma.rn.f64 	%fd206, %fd410, %fd410, %fd202;
	setp.lt.s32 	%p168, %r3, 48;
	or.pred  	%p169, %p44, %p168;
	mov.f64 	%fd411, 0d0000000000000000;
	@%p169 bra 	$L__BB0_113;
	mul.lo.s32 	%r60, %r2, 47;
	cvt.s64.s32 	%rd224, %r60;
	add.s64 	%rd225, %rd224, %rd2;
	shl.b64 	%rd226, %rd225, 3;
	add.s64 	%rd227, %rd1, %rd226;
	ld.global.f64 	%fd411, [%rd227];
$L__BB0_113:
	add.f64 	%fd209, %fd205, %fd411;
	fma.rn.f64 	%fd210, %fd411, %fd411, %fd206;
	setp.lt.s32 	%p171, %r3, 53;
	or.pred  	%p172, %p44, %p171;
	mov.f64 	%fd412, 0d0000000000000000;
	@%p172 bra 	$L__BB0_115;
	mul.lo.s32 	%r61, %r2, 52;
	cvt.s64.s32 	%rd228, %r61;
	add.s64 	%rd229, %rd228, %rd2;
	shl.b64 	%rd230, %rd229, 3;
	add.s64 	%rd231, %rd1, %rd230;
	ld.global.f64 	%fd412, [%rd231];
$L__BB0_115:
	add.f64 	%fd213, %fd209, %fd412;
	fma.rn.f64 	%fd214, %fd412, %fd412, %fd210;
	setp.lt.s32 	%p174, %r3, 54;
	or.pred  	%p175, %p44, %p174;
	mov.f64 	%fd413, 0d0000000000000000;
	@%p175 bra 	$L__BB0_117;
	mul.lo.s32 	%r62, %r2, 53;
	cvt.s64.s32 	%rd232, %r62;
	add.s64 	%rd233, %rd232, %rd2;
	shl.b64 	%rd234, %rd233, 3;
	add.s64 	%rd235, %rd1, %rd234;
	ld.global.f64 	%fd413, [%rd235];
$L__BB0_117:
	add.f64 	%fd217, %fd213, %fd413;
	fma.rn.f64 	%fd218, %fd413, %fd413, %fd214;
	setp.lt.s32 	%p177, %r3, 55;
	or.pred  	%p178, %p44, %p177;
	mov.f64 	%fd414, 0d0000000000000000;
	@%p178 bra 	$L__BB0_119;
	mul.lo.s32 	%r63, %r2, 54;
	cvt.s64.s32 	%rd236, %r63;
	add.s64 	%rd237, %rd236, %rd2;
	shl.b64 	%rd238, %rd237, 3;
	add.s64 	%rd239, %rd1, %rd238;
	ld.global.f64 	%fd414, [%rd239];
$L__BB0_119:
	add.f64 	%fd221, %fd217, %fd414;
	fma.rn.f64 	%fd222, %fd414, %fd414, %fd218;
	setp.lt.s32 	%p180, %r3, 56;
	or.pred  	%p181, %p44, %p180;
	mov.f64 	%fd415, 0d0000000000000000;
	@%p181 bra 	$L__BB0_121;
	mul.lo.s32 	%r64, %r2, 55;
	cvt.s64.s32 	%rd240, %r64;
	add.s64 	%rd241, %rd240, %rd2;
	shl.b64 	%rd242, %rd241, 3;
	add.s64 	%rd243, %rd1, %rd242;
	ld.global.f64 	%fd415, [%rd243];
$L__BB0_121:
	add.f64 	%fd225, %fd221, %fd415;
	fma.rn.f64 	%fd226, %fd415, %fd415, %fd222;
	setp.lt.s32 	%p183, %r3, 61;
	or.pred  	%p184, %p44, %p183;
	mov.f64 	%fd416, 0d0000000000000000;
	@%p184 bra 	$L__BB0_123;
	mul.lo.s32 	%r65, %r2, 60;
	cvt.s64.s32 	%rd244, %r65;
	add.s64 	%rd245, %rd244, %rd2;
	shl.b64 	%rd246, %rd245, 3;
	add.s64 	%rd247, %rd1, %rd246;
	ld.global.f64 	%fd416, [%rd247];
$L__BB0_123:
	add.f64 	%fd229, %fd225, %fd416;
	fma.rn.f64 	%fd230, %fd416, %fd416, %fd226;
	setp.lt.s32 	%p186, %r3, 62;
	or.pred  	%p187, %p44, %p186;
	mov.f64 	%fd417, 0d0000000000000000;
	@%p187 bra 	$L__BB0_125;
	mul.lo.s32 	%r66, %r2, 61;
	cvt.s64.s32 	%rd248, %r66;
	add.s64 	%rd249, %rd248, %rd2;
	shl.b64 	%rd250, %rd249, 3;
	add.s64 	%rd251, %rd1, %rd250;
	ld.global.f64 	%fd417, [%rd251];
$L__BB0_125:
	add.f64 	%fd233, %fd229, %fd417;
	fma.rn.f64 	%fd234, %fd417, %fd417, %fd230;
	setp.lt.s32 	%p189, %r3, 63;
	or.pred  	%p190, %p44, %p189;
	mov.f64 	%fd418, 0d0000000000000000;
	@%p190 bra 	$L__BB0_127;
	mul.lo.s32 	%r67, %r2, 62;
	cvt.s64.s32 	%rd252, %r67;
	add.s64 	%rd253, %rd252, %rd2;
	shl.b64 	%rd254, %rd253, 3;
	add.s64 	%rd255, %rd1, %rd254;
	ld.global.f64 	%fd418, [%rd255];
$L__BB0_127:
	add.f64 	%fd237, %fd233, %fd418;
	fma.rn.f64 	%fd238, %fd418, %fd418, %fd234;
	setp.lt.s32 	%p192, %r3, 64;
	or.pred  	%p193, %p44, %p192;
	mov.f64 	%fd419, 0d0000000000000000;
	@%p193 bra 	$L__BB0_129;
	mul.lo.s32 	%r68, %r2, 63;
	cvt.s64.s32 	%rd256, %r68;
	add.s64 	%rd257, %rd256, %rd2;
	shl.b64 	%rd258, %rd257, 3;
	add.s64 	%rd259, %rd1, %rd258;
	ld.global.f64 	%fd419, [%rd259];
$L__BB0_129:
	add.f64 	%fd345, %fd237, %fd419;
	fma.rn.f64 	%fd346, %fd419, %fd419, %fd238;
	mul.f64 	%fd241, %fd345, 0d3FB0000000000000;
	mul.f64 	%fd242, %fd346, 0d3FB0000000000000;
	@%p44 bra 	$L__BB0_131;
	ld.param.u64 	%rd284, [_Z13wgtDWTMeanStdPKdPdS1_ii_param_2];
	ld.param.u64 	%rd283, [_Z13wgtDWTMeanStdPKdPdS1_ii_param_1];
	mul.f64 	%fd347, %fd241, %fd241;
	sub.f64 	%fd348, %fd242, %fd347;
	sqrt.rn.f64 	%fd349, %fd348;
	cvta.to.global.u64 	%rd260, %rd283;
	shl.b64 	%rd261, %rd2, 3;
	add.s64 	%rd262, %rd260, %rd261;
	st.global.f64 	[%rd262], %fd13;
	cvta.to.global.u64 	%rd263, %rd284;
	add.s64 	%rd264, %rd263, %rd261;
	sqrt.rn.f64 	%fd350, %fd14;
	st.global.f64 	[%rd264], %fd350;
	mul.wide.s32 	%rd265, %r2, 8;
	add.s64 	%rd266, %rd262, %rd265;
	st.global.f64 	[%rd266], %fd27;
	add.s64 	%rd267, %rd264, %rd265;
	sqrt.rn.f64 	%fd351, %fd28;
	st.global.f64 	[%rd267], %fd351;
	shl.b32 	%r69, %r2, 1;
	mul.wide.s32 	%rd268, %r69, 8;
	add.s64 	%rd269, %rd262, %rd268;
	st.global.f64 	[%rd269], %fd41;
	add.s64 	%rd270, %rd264, %rd268;
	sqrt.rn.f64 	%fd352, %fd42;
	st.global.f64 	[%rd270], %fd352;
	mul.lo.s32 	%r70, %r2, 3;
	mul.wide.s32 	%rd271, %r70, 8;
	add.s64 	%rd272, %rd262, %rd271;
	st.global.f64 	[%rd272], %fd55;
	add.s64 	%rd273, %rd264, %rd271;
	sqrt.rn.f64 	%fd353, %fd56;
	st.global.f64 	[%rd273], %fd353;
	shl.b32 	%r71, %r2, 2;
	mul.wide.s32 	%rd274, %r71, 8;
	add.s64 	%rd275, %rd262, %rd274;
	st.global.f64 	[%rd275], %fd117;
	add.s64 	%rd276, %rd264, %rd274;
	sqrt.rn.f64 	%fd354, %fd118;
	st.global.f64 	[%rd276], %fd354;
	mul.lo.s32 	%r72, %r2, 5;
	mul.wide.s32 	%rd277, %r72, 8;
	add.s64 	%rd278, %rd262, %rd277;
	st.global.f64 	[%rd278], %fd179;
	add.s64 	%rd279, %rd264, %rd277;
	sqrt.rn.f64 	%fd355, %fd180;
	st.global.f64 	[%rd279], %fd355;
	mul.lo.s32 	%r73, %r2, 6;
	mul.wide.s32 	%rd280, %r73, 8;
	add.s64 	%rd281, %rd262, %rd280;
	st.global.f64 	[%rd281], %fd241;
	add.s64 	%rd282, %rd264, %rd280;
	st.global.f64 	[%rd282], %fd349;
$L__BB0_131:
	ret;

}


// ===== COMPILED SASS (sm_100) =====

	.target	sm_100

	.elftype	@"ET_EXEC"


//--------------------- .note.nv.tkinfo           --------------------------
	.section	.note.nv.tkinfo,"",@"SHT_NOTE"
	.sectionflags	@"SHF_NOTE_NV_TKINFO"
	.tkinfo
        /*0018*/ 	.word	0x00000002
        /*0030*/ 	.string	""
        /*0030*/ 	.string	"ptxas"
        /*0030*/ 	.string	"Cuda compilation tools, release 13.0, V13.0.88"
        /*0030*/ 	.string	"Build cuda_13.0.r13.0/compiler.36424714_0"
        /*0030*/ 	.string	"-arch sm_100 -m 64 "



//--------------------- .note.nv.cuinfo           --------------------------
	.section	.note.nv.cuinfo,"",@"SHT_NOTE"
	.sectionflags	@"SHF_NOTE_NV_CUINFO"
        /*0018*/ 	.short	0x0002
        /*001a*/ 	.short	0x0064
        /*001c*/ 	.short	0x0082
	.zero		2


//--------------------- .nv.info                  --------------------------
	.section	.nv.info,"",@"SHT_CUDA_INFO"
	.align	4


	//----- nvinfo : EIATTR_REGCOUNT
	.align		4
        /*0000*/ 	.byte	0x04, 0x2f
        /*0002*/ 	.short	(.L_1 - .L_0)
	.align		4
.L_0:
        /*0004*/ 	.word	index@(_Z13wgtDWTMeanStdPKdPdS1_ii)
        /*0008*/ 	.word	0x00000030


	//----- nvinfo : EIATTR_FRAME_SIZE
	.align		4
.L_1:
        /*000c*/ 	.byte	0x04, 0x11
        /*000e*/ 	.short	(.L_3 - .L_2)
	.align		4
.L_2:
        /*0010*/ 	.word	index@($__internal_0_$__cuda_sm20_dsqrt_rn_f64_mediumpath_v1)
        /*0014*/ 	.word	0x00000000


	//----- nvinfo : EIATTR_FRAME_SIZE
	.align		4
.L_3:
        /*0018*/ 	.byte	0x04, 0x11
        /*001a*/ 	.short	(.L_5 - .L_4)
	.align		4
.L_4:
        /*001c*/ 	.word	index@(_Z13wgtDWTMeanStdPKdPdS1_ii)
        /*0020*/ 	.word	0x00000000


	//----- nvinfo : EIATTR_MIN_STACK_SIZE
	.align		4
.L_5:
        /*0024*/ 	.byte	0x04, 0x12
        /*0026*/ 	.short	(.L_7 - .L_6)
	.align		4
.L_6:
        /*0028*/ 	.word	index@(_Z13wgtDWTMeanStdPKdPdS1_ii)
        /*002c*/ 	.word	0x00000000
.L_7:


//--------------------- .nv.compat                --------------------------
	.section	.nv.compat,"",@"SHT_CUDA_COMPAT_INFO"
	.align	4
        /*0000*/ 	.byte	0x02, 0x09, 0x00, 0x00, 0x02, 0x02, 0x01, 0x00, 0x02, 0x05, 0x05, 0x00, 0x03, 0x07, 0x01, 0x01
        /*0010*/ 	.byte	0x02, 0x03, 0x00, 0x00, 0x02, 0x06, 0x01, 0x00, 0x04, 0x0b, 0x08, 0x00, 0x01, 0x00, 0x00, 0x00
        /*0020*/ 	.byte	0x00, 0x00, 0x00, 0x00


//--------------------- .nv.info._Z13wgtDWTMeanStdPKdPdS1_ii --------------------------
	.section	.nv.info._Z13wgtDWTMeanStdPKdPdS1_ii,"",@"SHT_CUDA_INFO"
	.sectionflags	@""
	.align	4


	//----- nvinfo : EIATTR_CUDA_API_VERSION
	.align		4
        /*0000*/ 	.byte	0x04, 0x37
        /*0002*/ 	.short	(.L_9 - .L_8)
.L_8:
        /*0004*/ 	.word	0x00000082


	//----- nvinfo : EIATTR_KPARAM_INFO
	.align		4
.L_9:
        /*0008*/ 	.byte	0x04, 0x17
        /*000a*/ 	.short	(.L_11 - .L_10)
.L_10:
        /*000c*/ 	.word	0x00000000
        /*0010*/ 	.short	0x0004
        /*0012*/ 	.short	0x001c
        /*0014*/ 	.byte	0x00, 0xf0, 0x11, 0x00


	//----- nvinfo : EIATTR_KPARAM_INFO
	.align		4
.L_11:
        /*0018*/ 	.byte	0x04, 0x17
        /*001a*/ 	.short	(.L_13 - .L_12)
.L_12:
        /*001c*/ 	.word	0x00000000
        /*0020*/ 	.short	0x0003
        /*0022*/ 	.short	0x0018
        /*0024*/ 	.byte	0x00, 0xf0, 0x11, 0x00


	//----- nvinfo : EIATTR_KPARAM_INFO
	.align		4
.L_13:
        /*0028*/ 	.byte	0x04, 0x17
        /*002a*/ 	.short	(.L_15 - .L_14)
.L_14:
        /*002c*/ 	.word	0x00000000
        /*0030*/ 	.short	0x0002
        /*0032*/ 	.short	0x0010
        /*0034*/ 	.byte	0x00, 0xf5, 0x21, 0x00


	//----- nvinfo : EIATTR_KPARAM_INFO
	.align		4
.L_15:
        /*0038*/ 	.byte	0x04, 0x17
        /*003a*/ 	.short	(.L_17 - .L_16)
.L_16:
        /*003c*/ 	.word	0x00000000
        /*0040*/ 	.short	0x0001
        /*0042*/ 	.short	0x0008
        /*0044*/ 	.byte	0x00, 0xf5, 0x21, 0x00


	//----- nvinfo : EIATTR_KPARAM_INFO
	.align		4
.L_17:
        /*0048*/ 	.byte	0x04, 0x17
        /*004a*/ 	.short	(.L_19 - .L_18)
.L_18:
        /*004c*/ 	.word	0x00000000
        /*0050*/ 	.short	0x0000
        /*0052*/ 	.short	0x0000
        /*0054*/ 	.byte	0x00, 0xf5, 0x21, 0x00


	//----- nvinfo : EIATTR_SPARSE_MMA_MASK
	.align		4
.L_19:
        /*0058*/ 	.byte	0x03, 0x50
        /*005a*/ 	.short	0x0000


	//----- nvinfo : EIATTR_MAXREG_COUNT
	.align		4
        /*005c*/ 	.byte	0x03, 0x1b
        /*005e*/ 	.short	0x00ff


	//----- nvinfo : EIATTR_MERCURY_ISA_VERSION
	.align		4
        /*0060*/ 	.byte	0x03, 0x5f
        /*0062*/ 	.short	0x0101


	//----- nvinfo : EIATTR_VRC_CTA_INIT_COUNT
	.align		4
        /*0064*/ 	.byte	0x02, 0x4a
	.zero		1
	.zero		1


	//----- nvinfo : EIATTR_EXIT_INSTR_OFFSETS
	.align		4
        /*0068*/ 	.byte	0x04, 0x1c
        /*006a*/ 	.short	(.L_21 - .L_20)


	//   ....[0]....
.L_20:
        /*006c*/ 	.word	0x00000070


	//   ....[1]....
        /*0070*/ 	.word	0x00002ce0


	//   ....[2]....
        /*0074*/ 	.word	0x00003cc0


	//----- nvinfo : EIATTR_CRS_STACK_SIZE
	.align		4
.L_21:
        /*0078*/ 	.byte	0x04, 0x1e
        /*007a*/ 	.short	(.L_23 - .L_22)
.L_22:
        /*007c*/ 	.word	0x00000000


	//----- nvinfo : EIATTR_CBANK_PARAM_SIZE
	.align		4
.L_23:
        /*0080*/ 	.byte	0x03, 0x19
        /*0082*/ 	.short	0x0020


	//----- nvinfo : EIATTR_PARAM_CBANK
	.align		4
        /*0084*/ 	.byte	0x04, 0x0a
        /*0086*/ 	.short	(.L_25 - .L_24)
	.align		4
.L_24:
        /*0088*/ 	.word	index@(.nv.constant0._Z13wgtDWTMeanStdPKdPdS1_ii)
        /*008c*/ 	.short	0x0380
        /*008e*/ 	.short	0x0020


	//----- nvinfo : EIATTR_SW_WAR
	.align		4
.L_25:
        /*0090*/ 	.byte	0x04, 0x36
        /*0092*/ 	.short	(.L_27 - .L_26)
.L_26:
        /*0094*/ 	.word	0x00000008
.L_27:


//--------------------- .nv.callgraph             --------------------------
	.section	.nv.callgraph,"",@"SHT_CUDA_CALLGRAPH"
	.align	4
	.sectionentsize	8
	.align		4
        /*0000*/ 	.word	0x00000000
	.align		4
        /*0004*/ 	.word	0xffffffff
	.align		4
        /*0008*/ 	.word	0x00000000
	.align		4
        /*000c*/ 	.word	0xfffffffe
	.align		4
        /*0010*/ 	.word	0x00000000
	.align		4
        /*0014*/ 	.word	0xfffffffd
	.align		4
        /*0018*/ 	.word	0x00000000
	.align		4
        /*001c*/ 	.word	0xfffffffc


//--------------------- .text._Z13wgtDWTMeanStdPKdPdS1_ii --------------------------
	.section	.text._Z13wgtDWTMeanStdPKdPdS1_ii,"ax",@progbits
	.align	128
        .global         _Z13wgtDWTMeanStdPKdPdS1_ii
        .type           _Z13wgtDWTMeanStdPKdPdS1_ii,@function
        .size           _Z13wgtDWTMeanStdPKdPdS1_ii,(.L_x_19 - _Z13wgtDWTMeanStdPKdPdS1_ii)
        .other          _Z13wgtDWTMeanStdPKdPdS1_ii,@"STO_CUDA_ENTRY STV_DEFAULT"
_Z13wgtDWTMeanStdPKdPdS1_ii:
.text._Z13wgtDWTMeanStdPKdPdS1_ii:
[----:B------:R-:W-:Y:S01]  /*0000*/  LDC R1, c[0x0][0x37c] ;  /* 0x0000df00ff017b82 */ /* 0x000fe20000000800 */
[----:B------:R-:W0:Y:S07]  /*0010*/  S2R R3, SR_TID.X ;  /* 0x0000000000037919 */ /* 0x000e2e0000002100 */
[----:B------:R-:W0:Y:S08]  /*0020*/  S2UR UR4, SR_CTAID.X ;  /* 0x00000000000479c3 */ /* 0x000e300000002500 */
[----:B------:R-:W0:Y:S08]  /*0030*/  LDC R6, c[0x0][0x360] ;  /* 0x0000d800ff067b82 */ /* 0x000e300000000800 */
[----:B------:R-:W1:Y:S01]  /*0040*/  LDC R5, c[0x0][0x398] ;  /* 0x0000e600ff057b82 */ /* 0x000e620000000800 */
[----:B0-----:R-:W-:-:S05]  /*0050*/  IMAD R6, R6, UR4, R3 ;  /* 0x0000000406067c24 */ /* 0x001fca000f8e0203 */
[----:B-1----:R-:W-:-:S13]  /*0060*/  ISETP.GE.AND P0, PT, R6, R5, PT ;  /* 0x000000050600720c */ /* 0x002fda0003f06270 */
[----:B------:R-:W-:Y:S05]  /*0070*/  @P0 EXIT ;  /* 0x000000000000094d */ /* 0x000fea0003800000 */
[----:B------:R-:W0:Y:S01]  /*0080*/  LDC R0, c[0x0][0x39c] ;  /* 0x0000e700ff007b82 */ /* 0x000e220000000800 */
[----:B------:R-:W1:Y:S01]  /*0090*/  LDCU.64 UR4, c[0x0][0x358] ;  /* 0x00006b00ff0477ac */ /* 0x000e620008000a00 */
[----:B------:R-:W-:Y:S02]  /*00a0*/  CS2R R30, SRZ ;  /* 0x00000000001e7805 */ /* 0x000fe4000001ff00 */
[C---:B0-----:R-:W-:Y:S02]  /*00b0*/  ISETP.GE.AND P0, PT, R0.reuse, 0x1, PT ;  /* 0x000000010000780c */ /* 0x041fe40003f06270 */
[----:B------:R-:W-:Y:S02]  /*00c0*/  ISETP.GE.AND P1, PT, R0, 0x2, PT ;  /* 0x000000020000780c */ /* 0x000fe40003f26270 */
[C---:B------:R-:W-:Y:S02]  /*00d0*/  ISETP.LT.OR P0, PT, R6.reuse, RZ, !P0 ;  /* 0x000000ff0600720c */ /* 0x040fe40004701670 */
[----:B------:R-:W-:-:S11]  /*00e0*/  ISETP.LT.OR P1, PT, R6, RZ, !P1 ;  /* 0x000000ff0600720c */ /* 0x000fd60004f21670 */
[----:B------:R-:W0:Y:S02]  /*00f0*/  @!P0 LDC.64 R8, c[0x0][0x380] ;  /* 0x0000e000ff088b82 */ /* 0x000e240000000a00 */
[----:B------:R-:W-:-:S04]  /*0100*/  @!P1 IADD3 R2, P3, PT, R6, R5, RZ ;  /* 0x0000000506029210 */ /* 0x000fc80007f7e0ff */
[----:B------:R-:W-:Y:S02]  /*0110*/  @!P1 LEA.HI.X.SX32 R3, R5, RZ, 0x1, P3 ;  /* 0x000000ff05039211 */ /* 0x000fe400018f0eff */
[----:B------:R-:W2:Y:S01]  /*0120*/  @!P1 LDC.64 R10, c[0x0][0x380] ;  /* 0x0000e000ff0a9b82 */ /* 0x000ea20000000a00 */
[----:B0-----:R-:W-:-:S04]  /*0130*/  @!P0 LEA R8, P2, R6, R8, 0x3 ;  /* 0x0000000806088211 */ /* 0x001fc800078418ff */
[----:B------:R-:W-:Y:S02]  /*0140*/  @!P0 LEA.HI.X R9, R6, R9, RZ, 0x3, P2 ;  /* 0x0000000906098211 */ /* 0x000fe400010f1cff */
[----:B--2---:R-:W-:-:S03]  /*0150*/  @!P1 LEA R10, P2, R2, R10, 0x3 ;  /* 0x0000000a020a9211 */ /* 0x004fc600078418ff */
[----:B-1----:R-:W2:Y:S01]  /*0160*/  @!P0 LDG.E.64 R30, desc[UR4][R8.64] ;  /* 0x00000004081e8981 */ /* 0x002ea2000c1e1b00 */
[----:B------:R-:W-:Y:S02]  /*0170*/  @!P1 LEA.HI.X R11, R2, R11, R3, 0x3, P2 ;  /* 0x0000000b020b9211 */ /* 0x000fe400010f1c03 */
[----:B------:R-:W-:-:S06]  /*0180*/  CS2R R2, SRZ ;  /* 0x0000000000027805 */ /* 0x000fcc000001ff00 */
[----:B------:R0:W3:Y:S01]  /*0190*/  @!P1 LDG.E.64 R2, desc[UR4][R10.64] ;  /* 0x000000040a029981 */ /* 0x0000e2000c1e1b00 */
[C---:B------:R-:W-:Y:S02]  /*01a0*/  ISETP.GE.AND P1, PT, R0.reuse, 0x9, PT ;  /* 0x000000090000780c */ /* 0x040fe40003f26270 */
[----:B------:R-:W-:Y:S02]  /*01b0*/  CS2R R14, SRZ ;  /* 0x00000000000e7805 */ /* 0x000fe4000001ff00 */
[----:B------:R-:W-:Y:S02]  /*01c0*/  ISETP.GE.AND P2, PT, R0, 0xa, PT ;  /* 0x0000000a0000780c */ /* 0x000fe40003f46270 */
[C---:B------:R-:W-:Y:S02]  /*01d0*/  ISETP.LT.OR P1, PT, R6.reuse, RZ, !P1 ;  /* 0x000000ff0600720c */ /* 0x040fe40004f21670 */
[----:B------:R-:W-:Y:S02]  /*01e0*/  ISETP.LT.OR P2, PT, R6, RZ, !P2 ;  /* 0x000000ff0600720c */ /* 0x000fe40005741670 */
[----:B------:R-:W-:-:S02]  /*01f0*/  ISETP.GE.AND P3, PT, R0, 0x11, PT ;  /* 0x000000110000780c */ /* 0x000fc40003f66270 */
[----:B------:R-:W-:Y:S02]  /*0200*/  ISETP.GE.AND P4, PT, R0, 0x12, PT ;  /* 0x000000120000780c */ /* 0x000fe40003f86270 */
[C---:B------:R-:W-:Y:S02]  /*0210*/  ISETP.LT.OR P3, PT, R6.reuse, RZ, !P3 ;  /* 0x000000ff0600720c */ /* 0x040fe40005f61670 */
[----:B------:R-:W-:-:S03]  /*0220*/  ISETP.LT.OR P4, PT, R6, RZ, !P4 ;  /* 0x000000ff0600720c */ /* 0x000fc60006781670 */
[----:B------:R-:W1:Y:S01]  /*0230*/  @!P1 LDC.64 R16, c[0x0][0x380] ;  /* 0x0000e000ff109b82 */ /* 0x000e620000000a00 */
[C---:B------:R-:W-:Y:S02]  /*0240*/  @!P1 IMAD.SHL.U32 R7, R5.reuse, 0x8, RZ ;  /* 0x0000000805079824 */ /* 0x040fe400078e00ff */
[----:B0-----:R-:W-:-:S03]  /*0250*/  @!P2 IMAD R11, R5, 0x9, RZ ;  /* 0x00000009050ba824 */ /* 0x001fc600078e02ff */
[----:B------:R-:W-:Y:S02]  /*0260*/  @!P1 IADD3 R4, P0, PT, R6, R7, RZ ;  /* 0x0000000706049210 */ /* 0x000fe40007f1e0ff */
[----:B------:R-:W0:Y:S02]  /*0270*/  @!P2 LDC.64 R18, c[0x0][0x380] ;  /* 0x0000e000ff12ab82 */ /* 0x000e240000000a00 */
[----:B------:R-:W-:-:S06]  /*0280*/  @!P1 LEA.HI.X.SX32 R7, R7, RZ, 0x1, P0 ;  /* 0x000000ff07079211 */ /* 0x000fcc00000f0eff */
[----:B------:R-:W4:Y:S01]  /*0290*/  @!P3 LDC.64 R8, c[0x0][0x380] ;  /* 0x0000e000ff08bb82 */ /* 0x000f220000000a00 */
[----:B-1----:R-:W-:-:S07]  /*02a0*/  @!P1 LEA R16, P0, R4, R16, 0x3 ;  /* 0x0000001004109211 */ /* 0x002fce00078018ff */
[----:B------:R-:W1:Y:S01]  /*02b0*/  @!P4 LDC.64 R12, c[0x0][0x380] ;  /* 0x0000e000ff0ccb82 */ /* 0x000e620000000a00 */
[----:B------:R-:W-:Y:S02]  /*02c0*/  @!P1 LEA.HI.X R17, R4, R17, R7, 0x3, P0 ;  /* 0x0000001104119211 */ /* 0x000fe400000f1c07 */
[----:B------:R-:W-:Y:S02]  /*02d0*/  ISETP.GE.AND P0, PT, R0, 0x19, PT ;  /* 0x000000190000780c */ /* 0x000fe40003f06270 */
[C---:B------:R-:W-:Y:S01]  /*02e0*/  @!P2 IADD3 R4, P5, PT, R6.reuse, R11, RZ ;  /* 0x0000000b0604a210 */ /* 0x040fe20007fbe0ff */
[----:B------:R4:W3:Y:S01]  /*02f0*/  @!P1 LDG.E.64 R14, desc[UR4][R16.64] ;  /* 0x00000004100e9981 */ /* 0x0008e2000c1e1b00 */
[----:B------:R-:W-:Y:S02]  /*0300*/  ISETP.LT.OR P0, PT, R6, RZ, !P0 ;  /* 0x000000ff0600720c */ /* 0x000fe40004701670 */
[----:B------:R-:W-:Y:S02]  /*0310*/  ISETP.GE.AND P1, PT, R0, 0x1a, PT ;  /* 0x0000001a0000780c */ /* 0x000fe40003f26270 */
[----:B------:R-:W-:Y:S01]  /*0320*/  @!P2 LEA.HI.X.SX32 R11, R11, RZ, 0x1, P5 ;  /* 0x000000ff0b0ba211 */ /* 0x000fe200028f0eff */
[----:B------:R-:W-:Y:S01]  /*0330*/  @!P3 IMAD.SHL.U32 R7, R5, 0x10, RZ ;  /* 0x000000100507b824 */ /* 0x000fe200078e00ff */
[----:B0-----:R-:W-:-:S02]  /*0340*/  @!P2 LEA R18, P5, R4, R18, 0x3 ;  /* 0x000000120412a211 */ /* 0x001fc400078a18ff */
[----:B------:R-:W-:Y:S02]  /*0350*/  CS2R R28, SRZ ;  /* 0x00000000001c7805 */ /* 0x000fe4000001ff00 */
[----:B------:R-:W-:Y:S02]  /*0360*/  ISETP.LT.OR P1, PT, R6, RZ, !P1 ;  /* 0x000000ff0600720c */ /* 0x000fe40004f21670 */
[----:B------:R-:W-:Y:S02]  /*0370*/  @!P2 LEA.HI.X R19, R4, R19, R11, 0x3, P5 ;  /* 0x000000130413a211 */ /* 0x000fe400028f1c0b */
[----:B------:R-:W-:Y:S01]  /*0380*/  @!P3 IADD3 R20, P5, PT, R6, R7, RZ ;  /* 0x000000070614b210 */ /* 0x000fe20007fbe0ff */
[----:B------:R-:W0:Y:S02]  /*0390*/  @!P0 LDC.64 R10, c[0x0][0x380] ;  /* 0x0000e000ff0a8b82 */ /* 0x000e240000000a00 */
[----:B------:R1:W3:Y:S01]  /*03a0*/  @!P2 LDG.E.64 R28, desc[UR4][R18.64] ;  /* 0x00000004121ca981 */ /* 0x0002e2000c1e1b00 */
[----:B------:R-:W-:-:S02]  /*03b0*/  @!P3 LEA.HI.X.SX32 R7, R7, RZ, 0x1, P5 ;  /* 0x000000ff0707b211 */ /* 0x000fc400028f0eff */
[----:B----4-:R-:W-:Y:S01]  /*03c0*/  @!P3 LEA R16, P2, R20, R8, 0x3 ;  /* 0x000000081410b211 */ /* 0x010fe200078418ff */
[----:B------:R-:W-:-:S03]  /*03d0*/  @!P4 IMAD R21, R5, 0x11, RZ ;  /* 0x000000110515c824 */ /* 0x000fc600078e02ff */
[----:B------:R-:W-:Y:S02]  /*03e0*/  @!P3 LEA.HI.X R17, R20, R9, R7, 0x3, P2 ;  /* 0x000000091411b211 */ /* 0x000fe400010f1c07 */
[----:B------:R-:W4:Y:S01]  /*03f0*/  @!P1 LDC.64 R8, c[0x0][0x380] ;  /* 0x0000e000ff089b82 */ /* 0x000f220000000a00 */
[----:B------:R-:W-:Y:S02]  /*0400*/  @!P4 IADD3 R4, P5, PT, R6, R21, RZ ;  /* 0x000000150604c210 */ /* 0x000fe40007fbe0ff */
[----:B------:R-:W-:Y:S02]  /*0410*/  ISETP.GE.AND P2, PT, R0, 0x3, PT ;  /* 0x000000030000780c */ /* 0x000fe40003f46270 */
[----:B------:R-:W-:Y:S02]  /*0420*/  CS2R R22, SRZ ;  /* 0x0000000000167805 */ /* 0x000fe4000001ff00 */
[----:B------:R-:W-:Y:S02]  /*0430*/  @!P4 LEA.HI.X.SX32 R21, R21, RZ, 0x1, P5 ;  /* 0x000000ff1515c211 */ /* 0x000fe400028f0eff */
[----:B------:R-:W-:Y:S01]  /*0440*/  ISETP.LT.OR P2, PT, R6, RZ, !P2 ;  /* 0x000000ff0600720c */ /* 0x000fe20005741670 */
[----:B------:R-:W-:Y:S01]  /*0450*/  @!P0 IMAD R7, R5, 0x18, RZ ;  /* 0x0000001805078824 */ /* 0x000fe200078e02ff */
[----:B-1----:R-:W-:-:S02]  /*0460*/  @!P4 LEA R20, P5, R4, R12, 0x3 ;  /* 0x0000000c0414c211 */ /* 0x002fc400078a18ff */
[----:B------:R-:W-:Y:S01]  /*0470*/  CS2R R24, SRZ ;  /* 0x0000000000187805 */ /* 0x000fe2000001ff00 */
[----:B------:R4:W3:Y:S01]  /*0480*/  @!P3 LDG.E.64 R22, desc[UR4][R16.64] ;  /* 0x000000041016b981 */ /* 0x0008e2000c1e1b00 */
[----:B------:R-:W-:Y:S02]  /*0490*/  ISETP.GE.AND P3, PT, R0, 0x4, PT ;  /* 0x000000040000780c */ /* 0x000fe40003f66270 */
[----:B------:R-:W-:Y:S01]  /*04a0*/  @!P4 LEA.HI.X R21, R4, R13, R21, 0x3, P5 ;  /* 0x0000000d0415c211 */ /* 0x000fe200028f1c15 */
[----:B------:R-:W-:Y:S01]  /*04b0*/  @!P1 IMAD R19, R5, 0x19, RZ ;  /* 0x0000001905139824 */ /* 0x000fe200078e02ff */
[C---:B------:R-:W-:Y:S02]  /*04c0*/  @!P0 IADD3 R18, P5, PT, R6.reuse, R7, RZ ;  /* 0x0000000706128210 */ /* 0x040fe40007fbe0ff */
[----:B------:R-:W-:Y:S01]  /*04d0*/  ISETP.LT.OR P3, PT, R6, RZ, !P3 ;  /* 0x000000ff0600720c */ /* 0x000fe20005f61670 */
[----:B------:R1:W3:Y:S01]  /*04e0*/  @!P4 LDG.E.64 R24, desc[UR4][R20.64] ;  /* 0x000000041418c981 */ /* 0x0002e2000c1e1b00 */
[----:B------:R-:W-:Y:S01]  /*04f0*/  @!P0 LEA.HI.X.SX32 R7, R7, RZ, 0x1, P5 ;  /* 0x000000ff07078211 */ /* 0x000fe200028f0eff */
[----:B------:R-:W1:Y:S01]  /*0500*/  @!P2 LDC.64 R12, c[0x0][0x380] ;  /* 0x0000e000ff0cab82 */ /* 0x000e620000000a00 */
[----:B0-----:R-:W-:-:S02]  /*0510*/  @!P0 LEA R32, P4, R18, R10, 0x3 ;  /* 0x0000000a12208211 */ /* 0x001fc400078818ff */
[----:B------:R-:W-:Y:S02]  /*0520*/  @!P1 IADD3 R4, P5, PT, R6, R19, RZ ;  /* 0x0000001306049210 */ /* 0x000fe40007fbe0ff */
[----:B------:R-:W-:Y:S02]  /*0530*/  @!P0 LEA.HI.X R33, R18, R11, R7, 0x3, P4 ;  /* 0x0000000b12218211 */ /* 0x000fe400020f1c07 */
[----:B------:R-:W-:Y:S02]  /*0540*/  ISETP.GE.AND P4, PT, R0, 0xb, PT ;  /* 0x0000000b0000780c */ /* 0x000fe40003f86270 */
[----:B------:R-:W-:Y:S02]  /*0550*/  @!P1 LEA.HI.X.SX32 R19, R19, RZ, 0x1, P5 ;  /* 0x000000ff13139211 */ /* 0x000fe400028f0eff */
[----:B----4-:R-:W-:Y:S02]  /*0560*/  @!P1 LEA R16, P5, R4, R8, 0x3 ;  /* 0x0000000804109211 */ /* 0x010fe400078a18ff */
[----:B------:R-:W-:-:S02]  /*0570*/  CS2R R10, SRZ ;  /* 0x00000000000a7805 */ /* 0x000fc4000001ff00 */
[----:B------:R-:W-:Y:S02]  /*0580*/  ISETP.LT.OR P4, PT, R6, RZ, !P4 ;  /* 0x000000ff0600720c */ /* 0x000fe40006781670 */
[----:B------:R-:W-:Y:S02]  /*0590*/  @!P1 LEA.HI.X R17, R4, R9, R19, 0x3, P5 ;  /* 0x0000000904119211 */ /* 0x000fe400028f1c13 */
[----:B------:R-:W0:Y:S01]  /*05a0*/  @!P3 LDC.64 R18, c[0x0][0x380] ;  /* 0x0000e000ff12bb82 */ /* 0x000e220000000a00 */
[----:B------:R-:W-:Y:S01]  /*05b0*/  CS2R R26, SRZ ;  /* 0x00000000001a7805 */ /* 0x000fe2000001ff00 */
[----:B------:R-:W4:Y:S01]  /*05c0*/  @!P0 LDG.E.64 R10, desc[UR4][R32.64] ;  /* 0x00000004200a8981 */ /* 0x000f22000c1e1b00 */
[----:B------:R-:W-:Y:S01]  /*05d0*/  IMAD.SHL.U32 R7, R5, 0x2, RZ ;  /* 0x0000000205077824 */ /* 0x000fe200078e00ff */
[----:B------:R-:W-:-:S03]  /*05e0*/  ISETP.GE.AND P0, PT, R0, 0xc, PT ;  /* 0x0000000c0000780c */ /* 0x000fc60003f06270 */
[----:B------:R1:W4:Y:S01]  /*05f0*/  @!P1 LDG.E.64 R26, desc[UR4][R16.64] ;  /* 0x00000004101a9981 */ /* 0x000322000c1e1b00 */
[C---:B------:R-:W-:Y:S01]  /*0600*/  ISETP.LT.OR P0, PT, R6.reuse, RZ, !P0 ;  /* 0x000000ff0600720c */ /* 0x040fe20004701670 */
[----:B------:R-:W0:Y:S01]  /*0610*/  @!P4 LDC.64 R8, c[0x0][0x380] ;  /* 0x0000e000ff08cb82 */ /* 0x000e220000000a00 */
[----:B------:R-:W-:Y:S01]  /*0620*/  @!P2 IADD3 R4, P1, PT, R6, R7, RZ ;  /* 0x000000070604a210 */ /* 0x000fe20007f3e0ff */
[----:B------:R-:W-:-:S03]  /*0630*/  IMAD R35, R5, 0x3, RZ ;  /* 0x0000000305237824 */ /* 0x000fc600078e02ff */
[----:B------:R-:W-:Y:S02]  /*0640*/  @!P2 LEA.HI.X.SX32 R7, R7, RZ, 0x1, P1 ;  /* 0x000000ff0707a211 */ /* 0x000fe400008f0eff */
[----:B-1----:R-:W-:Y:S02]  /*0650*/  @!P2 LEA R20, P5, R4, R12, 0x3 ;  /* 0x0000000c0414a211 */ /* 0x002fe400078a18ff */
[----:B------:R-:W-:Y:S02]  /*0660*/  ISETP.GE.AND P1, PT, R0, 0x13, PT ;  /* 0x000000130000780c */ /* 0x000fe40003f26270 */
[----:B------:R-:W-:Y:S01]  /*0670*/  @!P2 LEA.HI.X R21, R4, R13, R7, 0x3, P5 ;  /* 0x0000000d0415a211 */ /* 0x000fe200028f1c07 */
[----:B------:R-:W1:Y:S01]  /*0680*/  @!P0 LDC.64 R16, c[0x0][0x380] ;  /* 0x0000e000ff108b82 */ /* 0x000e620000000a00 */
[C---:B------:R-:W-:Y:S02]  /*0690*/  @!P3 IADD3 R4, P5, PT, R6.reuse, R35, RZ ;  /* 0x000000230604b210 */ /* 0x040fe40007fbe0ff */
[----:B------:R-:W-:Y:S01]  /*06a0*/  ISETP.LT.OR P1, PT, R6, RZ, !P1 ;  /* 0x000000ff0600720c */ /* 0x000fe20004f21670 */
[----:B------:R-:W-:Y:S01]  /*06b0*/  @!P4 IMAD R7, R5, 0xa, RZ ;  /* 0x0000000a0507c824 */ /* 0x000fe200078e02ff */
[----:B------:R-:W-:-:S02]  /*06c0*/  @!P3 LEA.HI.X.SX32 R35, R35, RZ, 0x1, P5 ;  /* 0x000000ff2323b211 */ /* 0x000fc400028f0eff */
[----:B------:R-:W-:Y:S02]  /*06d0*/  CS2R R12, SRZ ;  /* 0x00000000000c7805 */ /* 0x000fe4000001ff00 */
[C---:B0-----:R-:W-:Y:S02]  /*06e0*/  @!P3 LEA R18, P5, R4.reuse, R18, 0x3 ;  /* 0x000000120412b211 */ /* 0x041fe400078a18ff */
[----:B------:R-:W-:Y:S02]  /*06f0*/  CS2R R40, SRZ ;  /* 0x0000000000287805 */ /* 0x000fe4000001ff00 */
[----:B------:R-:W-:Y:S01]  /*0700*/  @!P3 LEA.HI.X R19, R4, R19, R35, 0x3, P5 ;  /* 0x000000130413b211 */ /* 0x000fe200028f1c23 */
[----:B------:R0:W4:Y:S01]  /*0710*/  @!P2 LDG.E.64 R12, desc[UR4][R20.64] ;  /* 0x00000004140ca981 */ /* 0x000122000c1e1b00 */
[----:B------:R-:W-:Y:S02]  /*0720*/  @!P4 IADD3 R4, P5, PT, R6, R7, RZ ;  /* 0x000000070604c210 */ /* 0x000fe40007fbe0ff */
[----:B------:R-:W-:Y:S01]  /*0730*/  ISETP.GE.AND P2, PT, R0, 0x14, PT ;  /* 0x000000140000780c */ /* 0x000fe20003f46270 */
[----:B------:R-:W2:Y:S01]  /*0740*/  @!P1 LDC.64 R32, c[0x0][0x380] ;  /* 0x0000e000ff209b82 */ /* 0x000ea20000000a00 */
[----:B------:R-:W-:Y:S01]  /*0750*/  @!P4 LEA.HI.X.SX32 R35, R7, RZ, 0x1, P5 ;  /* 0x000000ff0723c211 */ /* 0x000fe200028f0eff */
[----:B------:R0:W4:Y:S01]  /*0760*/  @!P3 LDG.E.64 R40, desc[UR4][R18.64] ;  /* 0x000000041228b981 */ /* 0x000122000c1e1b00 */
[----:B------:R-:W-:Y:S01]  /*0770*/  @!P4 LEA R34, P5, R4, R8, 0x3 ;  /* 0x000000080422c211 */ /* 0x000fe200078a18ff */
[----:B------:R-:W-:Y:S01]  /*0780*/  @!P0 IMAD R7, R5, 0xb, RZ ;  /* 0x0000000b05078824 */ /* 0x000fe200078e02ff */
[----:B------:R-:W-:-:S02]  /*0790*/  ISETP.LT.OR P2, PT, R6, RZ, !P2 ;  /* 0x000000ff0600720c */ /* 0x000fc40005741670 */
[----:B------:R-:W-:Y:S02]  /*07a0*/  ISETP.GE.AND P3, PT, R6, RZ, PT ;  /* 0x000000ff0600720c */ /* 0x000fe40003f66270 */
[----:B------:R-:W-:Y:S02]  /*07b0*/  @!P4 LEA.HI.X R35, R4, R9, R35, 0x3, P5 ;  /* 0x000000090423c211 */ /* 0x000fe400028f1c23 */
[----:B------:R-:W-:Y:S02]  /*07c0*/  CS2R R8, SRZ ;  /* 0x0000000000087805 */ /* 0x000fe4000001ff00 */
[----:B------:R-:W-:Y:S02]  /*07d0*/  ISETP.LT.OR P5, PT, R0, 0x21, !P3 ;  /* 0x000000210000780c */ /* 0x000fe40005fa1670 */
[----:B------:R-:W-:Y:S02]  /*07e0*/  @!P0 IADD3 R37, P6, PT, R6, R7, RZ ;  /* 0x0000000706258210 */ /* 0x000fe40007fde0ff */
[----:B------:R2:W4:Y:S02]  /*07f0*/  @!P4 LDG.E.64 R8, desc[UR4][R34.64] ;  /* 0x000000042208c981 */ /* 0x000524000c1e1b00 */
[----:B------:R-:W-:Y:S01]  /*0800*/  @!P0 LEA.HI.X.SX32 R38, R7, RZ, 0x1, P6 ;  /* 0x000000ff07268211 */ /* 0x000fe200030f0eff */
[----:B------:R-:W-:Y:S01]  /*0810*/  @!P1 IMAD R39, R5, 0x12, RZ ;  /* 0x0000001205279824 */ /* 0x000fe200078e02ff */
[C---:B-1----:R-:W-:Y:S01]  /*0820*/  @!P0 LEA R36, P4, R37.reuse, R16, 0x3 ;  /* 0x0000001025248211 */ /* 0x042fe200078818ff */
[----:B0-----:R-:W0:Y:S03]  /*0830*/  @!P2 LDC.64 R20, c[0x0][0x380] ;  /* 0x0000e000ff14ab82 */ /* 0x001e260000000a00 */
[----:B------:R-:W-:-:S02]  /*0840*/  @!P0 LEA.HI.X R37, R37, R17, R38, 0x3, P4 ;  /* 0x0000001125258211 */ /* 0x000fc400020f1c26 */
[----:B------:R-:W-:Y:S02]  /*0850*/  ISETP.LT.OR P4, PT, R0, 0x22, !P3 ;  /* 0x000000220000780c */ /* 0x000fe40005f81670 */
[----:B------:R-:W-:Y:S02]  /*0860*/  CS2R R16, SRZ ;  /* 0x0000000000107805 */ /* 0x000fe4000001ff00 */
[----:B------:R-:W-:Y:S01]  /*0870*/  @!P1 IADD3 R4, P6, PT, R6, R39, RZ ;  /* 0x0000002706049210 */ /* 0x000fe20007fde0ff */
[----:B------:R-:W1:Y:S01]  /*0880*/  @!P5 LDC.64 R18, c[0x0][0x380] ;  /* 0x0000e000ff12db82 */ /* 0x000e620000000a00 */
[----:B------:R-:W-:Y:S02]  /*0890*/  @!P2 IMAD R7, R5, 0x13, RZ ;  /* 0x000000130507a824 */ /* 0x000fe400078e02ff */
[----:B------:R-:W-:Y:S01]  /*08a0*/  @!P1 LEA.HI.X.SX32 R39, R39, RZ, 0x1, P6 ;  /* 0x000000ff27279211 */ /* 0x000fe200030f0eff */
[----:B------:R1:W4:Y:S01]  /*08b0*/  @!P0 LDG.E.64 R16, desc[UR4][R36.64] ;  /* 0x0000000424108981 */ /* 0x000322000c1e1b00 */
[----:B--2---:R-:W-:-:S02]  /*08c0*/  @!P1 LEA R38, P6, R4, R32, 0x3 ;  /* 0x0000002004269211 */ /* 0x004fc400078c18ff */
[----:B------:R-:W-:Y:S02]  /*08d0*/  @!P2 IADD3 R43, P0, PT, R6, R7, RZ ;  /* 0x00000007062ba210 */ /* 0x000fe40007f1e0ff */
[----:B------:R-:W-:Y:S02]  /*08e0*/  @!P1 LEA.HI.X R39, R4, R33, R39, 0x3, P6 ;  /* 0x0000002104279211 */ /* 0x000fe400030f1c27 */
[----:B------:R-:W2:Y:S01]  /*08f0*/  @!P4 LDC.64 R32, c[0x0][0x380] ;  /* 0x0000e000ff20cb82 */ /* 0x000ea20000000a00 */
[----:B------:R-:W-:Y:S02]  /*0900*/  @!P2 LEA.HI.X.SX32 R44, R7, RZ, 0x1, P0 ;  /* 0x000000ff072ca211 */ /* 0x000fe400000f0eff */
[----:B------:R-:W-:Y:S02]  /*0910*/  CS2R R34, SRZ ;  /* 0x0000000000227805 */ /* 0x000fe4000001ff00 */
[----:B------:R-:W-:Y:S01]  /*0920*/  ISETP.LT.OR P0, PT, R0, 0x23, !P3 ;  /* 0x000000230000780c */ /* 0x000fe20005f01670 */
[----:B------:R-:W-:-:S03]  /*0930*/  @!P5 IMAD.SHL.U32 R45, R5, 0x20, RZ ;  /* 0x00000020052dd824 */ /* 0x000fc600078e00ff */
[----:B------:R1:W4:Y:S01]  /*0940*/  @!P1 LDG.E.64 R34, desc[UR4][R38.64] ;  /* 0x0000000426229981 */ /* 0x000322000c1e1b00 */
[----:B0-----:R-:W-:Y:S02]  /*0950*/  @!P2 LEA R42, P1, R43, R20, 0x3 ;  /* 0x000000142b2aa211 */ /* 0x001fe400078218ff */
[----:B------:R-:W-:Y:S01]  /*0960*/  @!P5 IADD3 R4, P6, PT, R6, R45, RZ ;  /* 0x0000002d0604d210 */ /* 0x000fe20007fde0ff */
[----:B------:R-:W-:Y:S01]  /*0970*/  @!P4 IMAD R7, R5, 0x21, RZ ;  /* 0x000000210507c824 */ /* 0x000fe200078e02ff */
[----:B------:R-:W-:Y:S02]  /*0980*/  @!P2 LEA.HI.X R43, R43, R21, R44, 0x3, P1 ;  /* 0x000000152b2ba211 */ /* 0x000fe400008f1c2c */
[----:B------:R-:W-:Y:S02]  /*0990*/  @!P5 LEA.HI.X.SX32 R45, R45, RZ, 0x1, P6 ;  /* 0x000000ff2d2dd211 */ /* 0x000fe400030f0eff */
[C---:B-1----:R-:W-:Y:S01]  /*09a0*/  @!P5 LEA R36, P1, R4.reuse, R18, 0x3 ;  /* 0x000000120424d211 */ /* 0x042fe200078218ff */
[----:B------:R-:W0:Y:S03]  /*09b0*/  @!P0 LDC.64 R38, c[0x0][0x380] ;  /* 0x0000e000ff268b82 */ /* 0x000e260000000a00 */
[----:B------:R-:W-:-:S02]  /*09c0*/  @!P5 LEA.HI.X R37, R4, R19, R45, 0x3, P1 ;  /* 0x000000130425d211 */ /* 0x000fc400008f1c2d */
[----:B------:R-:W-:Y:S02]  /*09d0*/  @!P4 IADD3 R4, P1, PT, R6, R7, RZ ;  /* 0x000000070604c210 */ /* 0x000fe40007f3e0ff */
[----:B------:R-:W-:Y:S02]  /*09e0*/  CS2R R18, SRZ ;  /* 0x0000000000127805 */ /* 0x000fe4000001ff00 */
[----:B------:R-:W-:Y:S02]  /*09f0*/  @!P4 LEA.HI.X.SX32 R7, R7, RZ, 0x1, P1 ;  /* 0x000000ff0707c211 */ /* 0x000fe400008f0eff */
[C---:B--2---:R-:W-:Y:S02]  /*0a00*/  @!P4 LEA R44, P1, R4.reuse, R32, 0x3 ;  /* 0x00000020042cc211 */ /* 0x044fe400078218ff */
[----:B------:R1:W2:Y:S02]  /*0a10*/  @!P5 LDG.E.64 R18, desc[UR4][R36.64] ;  /* 0x000000042412d981 */ /* 0x0002a4000c1e1b00 */
[----:B------:R-:W-:-:S02]  /*0a20*/  @!P4 LEA.HI.X R45, R4, R33, R7, 0x3, P1 ;  /* 0x00000021042dc211 */ /* 0x000fc400008f1c07 */
[----:B------:R-:W-:Y:S01]  /*0a30*/  CS2R R32, SRZ ;  /* 0x0000000000207805 */ /* 0x000fe2000001ff00 */
[----:B------:R-:W-:Y:S01]  /*0a40*/  @!P0 IMAD R7, R5, 0x22, RZ ;  /* 0x0000002205078824 */ /* 0x000fe200078e02ff */
[----:B------:R-:W-:-:S04]  /*0a50*/  CS2R R20, SRZ ;  /* 0x0000000000147805 */ /* 0x000fc8000001ff00 */
[----:B------:R-:W2:Y:S01]  /*0a60*/  @!P4 LDG.E.64 R32, desc[UR4][R44.64] ;  /* 0x000000042c20c981 */ /* 0x000ea2000c1e1b00 */
[----:B------:R-:W-:-:S03]  /*0a70*/  @!P0 IADD3 R4, P1, PT, R6, R7, RZ ;  /* 0x0000000706048210 */ /* 0x000fc60007f3e0ff */
[----:B------:R1:W2:Y:S01]  /*0a80*/  @!P2 LDG.E.64 R20, desc[UR4][R42.64] ;  /* 0x000000042a14a981 */ /* 0x0002a2000c1e1b00 */
[----:B------:R-:W-:Y:S02]  /*0a90*/  @!P0 LEA.HI.X.SX32 R7, R7, RZ, 0x1, P1 ;  /* 0x000000ff07078211 */ /* 0x000fe400008f0eff */
[----:B0-----:R-:W-:Y:S02]  /*0aa0*/  @!P0 LEA R38, P2, R4, R38, 0x3 ;  /* 0x0000002604268211 */ /* 0x001fe400078418ff */
[----:B------:R-:W-:Y:S02]  /*0ab0*/  ISETP.LT.OR P1, PT, R0, 0x24, !P3 ;  /* 0x000000240000780c */ /* 0x000fe40005f21670 */
[----:B-1----:R-:W-:Y:S02]  /*0ac0*/  CS2R R36, SRZ ;  /* 0x0000000000247805 */ /* 0x002fe4000001ff00 */
[----:B------:R-:W-:-:S05]  /*0ad0*/  @!P0 LEA.HI.X R39, R4, R39, R7, 0x3, P2 ;  /* 0x0000002704278211 */ /* 0x000fca00010f1c07 */
[----:B------:R0:W2:Y:S04]  /*0ae0*/  @!P0 LDG.E.64 R36, desc[UR4][R38.64] ;  /* 0x0000000426248981 */ /* 0x0000a8000c1e1b00 */
[----:B------:R-:W1:Y:S01]  /*0af0*/  @!P1 LDC.64 R42, c[0x0][0x380] ;  /* 0x0000e000ff2a9b82 */ /* 0x000e620000000a00 */
[----:B0-----:R-:W-:-:S08]  /*0b00*/  DADD R38, RZ, R30 ;  /* 0x00000000ff267229 */ /* 0x001fd0000000001e */
[----:B---3--:R-:W-:Y:S02]  /*0b10*/  DADD R38, R38, R2 ;  /* 0x0000000026267229 */ /* 0x008fe40000000002 */
[----:B------:R-:W-:-:S08]  /*0b20*/  DMUL R2, R2, R2 ;  /* 0x0000000202027228 */ /* 0x000fd00000000000 */
[----:B------:R-:W-:Y:S01]  /*0b30*/  DFMA R30, R30, R30, R2 ;  /* 0x0000001e1e1e722b */ /* 0x000fe20000000002 */
[----:B------:R-:W-:-:S05]  /*0b40*/  @!P1 IMAD R3, R5, 0x23, RZ ;  /* 0x0000002305039824 */ /* 0x000fca00078e02ff */
[----:B------:R-:W-:-:S04]  /*0b50*/  @!P1 IADD3 R2, P0, PT, R6, R3, RZ ;  /* 0x0000000306029210 */ /* 0x000fc80007f1e0ff */
[----:B------:R-:W-:Y:S02]  /*0b60*/  @!P1 LEA.HI.X.SX32 R3, R3, RZ, 0x1, P0 ;  /* 0x000000ff03039211 */ /* 0x000fe400000f0eff */
[----:B-1----:R-:W-:-:S04]  /*0b70*/  @!P1 LEA R42, P0, R2, R42, 0x3 ;  /* 0x0000002a022a9211 */ /* 0x002fc800078018ff */
[----:B------:R-:W-:Y:S02]  /*0b80*/  @!P1 LEA.HI.X R43, R2, R43, R3, 0x3, P0 ;  /* 0x0000002b022b9211 */ /* 0x000fe400000f1c03 */
[----:B------:R-:W-:-:S06]  /*0b90*/  CS2R R2, SRZ ;  /* 0x0000000000027805 */ /* 0x000fcc000001ff00 */
[----:B------:R0:W3:Y:S01]  /*0ba0*/  @!P1 LDG.E.64 R2, desc[UR4][R42.64] ;  /* 0x000000042a029981 */ /* 0x0000e2000c1e1b00 */
[----:B------:R-:W-:Y:S02]  /*0bb0*/  DADD R38, R38, R14 ;  /* 0x0000000026267229 */ /* 0x000fe4000000000e */
[----:B------:R-:W-:Y:S01]  /*0bc0*/  DFMA R14, R14, R14, R30 ;  /* 0x0000000e0e0e722b */ /* 0x000fe2000000001e */
[----:B------:R-:W-:Y:S01]  /*0bd0*/  ISETP.LT.OR P4, PT, R0, 0x1b, !P3 ;  /* 0x0000001b0000780c */ /* 0x000fe20005f81670 */
[----:B------:R-:W-:-:S08]  /*0be0*/  DADD R30, RZ, R22 ;  /* 0x00000000ff1e7229 */ /* 0x000fd00000000016 */
[----:B------:R-:W-:Y:S02]  /*0bf0*/  DADD R30, R30, R24 ;  /* 0x000000001e1e7229 */ /* 0x000fe40000000018 */
[----:B------:R-:W-:-:S08]  /*0c00*/  DMUL R24, R24, R24 ;  /* 0x0000001818187228 */ /* 0x000fd00000000000 */
[----:B------:R-:W-:Y:S01]  /*0c10*/  DFMA R22, R22, R22, R24 ;  /* 0x000000161616722b */ /* 0x000fe20000000018 */
[----:B------:R-:W-:Y:S01]  /*0c20*/  ISETP.LT.OR P1, PT, R0, 0x29, !P3 ;  /* 0x000000290000780c */ /* 0x000fe20005f21670 */
[----:B------:R-:W-:Y:S01]  /*0c30*/  @!P4 IMAD R7, R5, 0x1a, RZ ;  /* 0x0000001a0507c824 */ /* 0x000fe200078e02ff */
[----:B----4-:R-:W-:Y:S02]  /*0c40*/  DADD R30, R30, R10 ;  /* 0x000000001e1e7229 */ /* 0x010fe4000000000a */
[----:B------:R-:W-:-:S08]  /*0c50*/  DADD R24, RZ, R12 ;  /* 0x00000000ff187229 */ /* 0x000fd0000000000c */
[----:B------:R-:W-:Y:S02]  /*0c60*/  DADD R24, R24, R40 ;  /* 0x0000000018187229 */ /* 0x000fe40000000028 */
[----:B------:R-:W-:-:S08]  /*0c70*/  DMUL R40, R40, R40 ;  /* 0x0000002828287228 */ /* 0x000fd00000000000 */
[----:B------:R-:W-:Y:S02]  /*0c80*/  DFMA R12, R12, R12, R40 ;  /* 0x0000000c0c0c722b */ /* 0x000fe40000000028 */
[----:B------:R-:W1:Y:S01]  /*0c90*/  @!P4 LDC.64 R40, c[0x0][0x380] ;  /* 0x0000e000ff28cb82 */ /* 0x000e620000000a00 */
[----:B------:R-:W-:Y:S02]  /*0ca0*/  DFMA R10, R10, R10, R22 ;  /* 0x0000000a0a0a722b */ /* 0x000fe40000000016 */
[----:B------:R-:W-:Y:S01]  /*0cb0*/  DADD R24, R24, R8 ;  /* 0x0000000018187229 */ /* 0x000fe20000000008 */
[----:B------:R-:W-:Y:S02]  /*0cc0*/  @!P4 IADD3 R4, P0, PT, R6, R7, RZ ;  /* 0x000000070604c210 */ /* 0x000fe40007f1e0ff */
[----:B------:R-:W-:Y:S02]  /*0cd0*/  DFMA R8, R8, R8, R12 ;  /* 0x000000080808722b */ /* 0x000fe4000000000c */
[----:B------:R-:W-:-:S02]  /*0ce0*/  DADD R30, R30, R26 ;  /* 0x000000001e1e7229 */ /* 0x000fc4000000001a */
[----:B------:R-:W-:Y:S01]  /*0cf0*/  DFMA R26, R26, R26, R10 ;  /* 0x0000001a1a1a722b */ /* 0x000fe2000000000a */
[----:B------:R-:W-:Y:S01]  /*0d00*/  @!P4 LEA.HI.X.SX32 R7, R7, RZ, 0x1, P0 ;  /* 0x000000ff0707c211 */ /* 0x000fe200000f0eff */
[----:B------:R-:W4:Y:S01]  /*0d10*/  @!P1 LDC.64 R10, c[0x0][0x380] ;  /* 0x0000e000ff0a9b82 */ /* 0x000f220000000a00 */
[----:B------:R-:W-:Y:S01]  /*0d20*/  ISETP.LT.OR P2, PT, R0, 0x2a, !P3 ;  /* 0x0000002a0000780c */ /* 0x000fe20005f41670 */
[----:B------:R-:W-:Y:S02]  /*0d30*/  DADD R24, R24, R16 ;  /* 0x0000000018187229 */ /* 0x000fe40000000010 */
[----:B------:R-:W-:Y:S01]  /*0d40*/  DFMA R16, R16, R16, R8 ;  /* 0x000000101010722b */ /* 0x000fe20000000008 */
[----:B-1----:R-:W-:Y:S01]  /*0d50*/  @!P4 LEA R40, P0, R4, R40, 0x3 ;  /* 0x000000280428c211 */ /* 0x002fe200078018ff */
[----:B------:R-:W-:-:S03]  /*0d60*/  DADD R38, R38, R28 ;  /* 0x0000000026267229 */ /* 0x000fc6000000001c */
[----:B------:R-:W-:Y:S02]  /*0d70*/  @!P4 LEA.HI.X R41, R4, R41, R7, 0x3, P0 ;  /* 0x000000290429c211 */ /* 0x000fe400000f1c07 */
[----:B------:R-:W-:Y:S01]  /*0d80*/  ISETP.LT.OR P0, PT, R0, 0x2b, !P3 ;  /* 0x0000002b0000780c */ /* 0x000fe20005f01670 */
[----:B------:R-:W-:Y:S02]  /*0d90*/  DFMA R28, R28, R28, R14 ;  /* 0x0000001c1c1c722b */ /* 0x000fe4000000000e */
[----:B------:R-:W-:Y:S01]  /*0da0*/  DADD R22, RZ, R34 ;  /* 0x00000000ff167229 */ /* 0x000fe20000000022 */
[----:B------:R-:W-:Y:S01]  /*0db0*/  CS2R R14, SRZ ;  /* 0x00000000000e7805 */ /* 0x000fe2000001ff00 */
[----:B------:R-:W-:-:S05]  /*0dc0*/  @!P1 IMAD R7, R5, 0x28, RZ ;  /* 0x0000002805079824 */ /* 0x000fca00078e02ff */
[----:B------:R1:W3:Y:S01]  /*0dd0*/  @!P4 LDG.E.64 R14, desc[UR4][R40.64] ;  /* 0x00000004280ec981 */ /* 0x0002e2000c1e1b00 */
[----:B------:R-:W-:Y:S01]  /*0de0*/  ISETP.LT.OR P4, PT, R0, 0x2c, !P3 ;  /* 0x0000002c0000780c */ /* 0x000fe20005f81670 */
[----:B--2---:R-:W-:Y:S01]  /*0df0*/  DADD R8, RZ, R18 ;  /* 0x00000000ff087229 */ /* 0x004fe20000000012 */
[----:B------:R-:W-:-:S11]  /*0e00*/  @!P1 IADD3 R4, P5, PT, R6, R7, RZ ;  /* 0x0000000706049210 */ /* 0x000fd60007fbe0ff */
[----:B0-----:R-:W0:Y:S01]  /*0e10*/  @!P4 LDC.64 R42, c[0x0][0x380] ;  /* 0x0000e000ff2acb82 */ /* 0x001e220000000a00 */
[----:B------:R-:W-:Y:S02]  /*0e20*/  DMUL R12, R32, R32 ;  /* 0x00000020200c7228 */ /* 0x000fe40000000000 */
[----:B------:R-:W-:-:S05]  /*0e30*/  DADD R32, R8, R32 ;  /* 0x0000000008207229 */ /* 0x000fca0000000020 */
[----:B------:R-:W1:Y:S01]  /*0e40*/  @!P2 LDC.64 R8, c[0x0][0x380] ;  /* 0x0000e000ff08ab82 */ /* 0x000e620000000a00 */
[----:B------:R-:W-:Y:S02]  /*0e50*/  DADD R22, R22, R20 ;  /* 0x0000000016167229 */ /* 0x000fe40000000014 */
[----:B------:R-:W-:Y:S02]  /*0e60*/  DMUL R20, R20, R20 ;  /* 0x0000001414147228 */ /* 0x000fe40000000000 */
[----:B------:R-:W-:-:S03]  /*0e70*/  DFMA R18, R18, R18, R12 ;  /* 0x000000121212722b */ /* 0x000fc6000000000c */
[----:B------:R-:W2:Y:S01]  /*0e80*/  @!P0 LDC.64 R12, c[0x0][0x380] ;  /* 0x0000e000ff0c8b82 */ /* 0x000ea20000000a00 */
[----:B------:R-:W-:Y:S02]  /*0e90*/  @!P1 LEA.HI.X.SX32 R7, R7, RZ, 0x1, P5 ;  /* 0x000000ff07079211 */ /* 0x000fe400028f0eff */
[C---:B----4-:R-:W-:Y:S01]  /*0ea0*/  @!P1 LEA R10, P5, R4.reuse, R10, 0x3 ;  /* 0x0000000a040a9211 */ /* 0x050fe200078a18ff */
[----:B------:R-:W-:Y:S01]  /*0eb0*/  DFMA R34, R34, R34, R20 ;  /* 0x000000222222722b */ /* 0x000fe20000000014 */
[----:B------:R-:W-:Y:S02]  /*0ec0*/  CS2R R20, SRZ ;  /* 0x0000000000147805 */ /* 0x000fe4000001ff00 */
[----:B------:R-:W-:Y:S01]  /*0ed0*/  @!P1 LEA.HI.X R11, R4, R11, R7, 0x3, P5 ;  /* 0x0000000b040b9211 */ /* 0x000fe200028f1c07 */
[C---:B------:R-:W-:Y:S01]  /*0ee0*/  @!P2 IMAD R7, R5.reuse, 0x29, RZ ;  /* 0x000000290507a824 */ /* 0x040fe200078e02ff */
[----:B------:R-:W-:Y:S02]  /*0ef0*/  DADD R32, R32, R36 ;  /* 0x0000000020207229 */ /* 0x000fe40000000024 */
[----:B------:R-:W-:Y:S01]  /*0f00*/  DFMA R36, R36, R36, R18 ;  /* 0x000000242424722b */ /* 0x000fe20000000012 */
[----:B------:R4:W3:Y:S01]  /*0f10*/  @!P1 LDG.E.64 R20, desc[UR4][R10.64] ;  /* 0x000000040a149981 */ /* 0x0008e2000c1e1b00 */
[----:B------:R-:W-:Y:S01]  /*0f20*/  @!P2 IADD3 R18, P5, PT, R6, R7, RZ ;  /* 0x000000070612a210 */ /* 0x000fe20007fbe0ff */
[----:B------:R-:W-:Y:S01]  /*0f30*/  @!P0 IMAD R45, R5, 0x2a, RZ ;  /* 0x0000002a052d8824 */ /* 0x000fe200078e02ff */
[----:B------:R-:W-:-:S02]  /*0f40*/  ISETP.LT.OR P1, PT, R0, 0x31, !P3 ;  /* 0x000000310000780c */ /* 0x000fc40005f21670 */
[----:B------:R-:W-:Y:S02]  /*0f50*/  @!P2 LEA.HI.X.SX32 R7, R7, RZ, 0x1, P5 ;  /* 0x000000ff0707a211 */ /* 0x000fe400028f0eff */
[----:B-1----:R-:W-:Y:S02]  /*0f60*/  @!P2 LEA R40, P5, R18, R8, 0x3 ;  /* 0x000000081228a211 */ /* 0x002fe400078a18ff */
[----:B------:R-:W-:Y:S02]  /*0f70*/  @!P0 IADD3 R4, P6, PT, R6, R45, RZ ;  /* 0x0000002d06048210 */ /* 0x000fe40007fde0ff */
[----:B------:R-:W-:Y:S02]  /*0f80*/  @!P2 LEA.HI.X R41, R18, R9, R7, 0x3, P5 ;  /* 0x000000091229a211 */ /* 0x000fe400028f1c07 */
[----:B------:R-:W-:Y:S02]  /*0f90*/  CS2R R18, SRZ ;  /* 0x0000000000127805 */ /* 0x000fe4000001ff00 */
[----:B------:R-:W-:Y:S01]  /*0fa0*/  @!P0 LEA.HI.X.SX32 R45, R45, RZ, 0x1, P6 ;  /* 0x000000ff2d2d8211 */ /* 0x000fe200030f0eff */
[----:B------:R-:W-:Y:S01]  /*0fb0*/  @!P4 IMAD R7, R5, 0x2b, RZ ;  /* 0x0000002b0507c824 */ /* 0x000fe200078e02ff */
[C---:B--2---:R-:W-:Y:S01]  /*0fc0*/  @!P0 LEA R12, P5, R4.reuse, R12, 0x3 ;  /* 0x0000000c040c8211 */ /* 0x044fe200078a18ff */
[----:B----4-:R-:W1:Y:S01]  /*0fd0*/  @!P1 LDC.64 R10, c[0x0][0x380] ;  /* 0x0000e000ff0a9b82 */ /* 0x010e620000000a00 */
[----:B------:R2:W4:Y:S02]  /*0fe0*/  @!P2 LDG.E.64 R18, desc[UR4][R40.64] ;  /* 0x000000042812a981 */ /* 0x000524000c1e1b00 */
[----:B------:R-:W-:-:S02]  /*0ff0*/  @!P0 LEA.HI.X R13, R4, R13, R45, 0x3, P5 ;  /* 0x0000000d040d8211 */ /* 0x000fc400028f1c2d */
[----:B------:R-:W-:Y:S02]  /*1000*/  @!P4 IADD3 R4, P5, PT, R6, R7, RZ ;  /* 0x000000070604c210 */ /* 0x000fe40007fbe0ff */
[----:B------:R-:W-:Y:S02]  /*1010*/  ISETP.LT.OR P2, PT, R0, 0x32, !P3 ;  /* 0x000000320000780c */ /* 0x000fe40005f41670 */
[----:B------:R-:W-:Y:S02]  /*1020*/  @!P4 LEA.HI.X.SX32 R7, R7, RZ, 0x1, P5 ;  /* 0x000000ff0707c211 */ /* 0x000fe400028f0eff */
[C---:B0-----:R-:W-:Y:S02]  /*1030*/  @!P4 LEA R42, P5, R4.reuse, R42, 0x3 ;  /* 0x0000002a042ac211 */ /* 0x041fe400078a18ff */
[----:B------:R-:W-:Y:S02]  /*1040*/  CS2R R8, SRZ ;  /* 0x0000000000087805 */ /* 0x000fe4000001ff00 */
[----:B------:R-:W-:Y:S01]  /*1050*/  @!P4 LEA.HI.X R43, R4, R43, R7, 0x3, P5 ;  /* 0x0000002b042bc211 */ /* 0x000fe200028f1c07 */
[----:B------:R-:W-:-:S03]  /*1060*/  @!P1 IMAD R7, R5, 0x30, RZ ;  /* 0x0000003005079824 */ /* 0x000fc600078e02ff */
[----:B------:R1:W4:Y:S01]  /*1070*/  @!P0 LDG.E.64 R8, desc[UR4][R12.64] ;  /* 0x000000040c088981 */ /* 0x000322000c1e1b00 */
[----:B--2---:R-:W0:Y:S01]  /*1080*/  @!P2 LDC.64 R40, c[0x0][0x380] ;  /* 0x0000e000ff28ab82 */ /* 0x004e220000000a00 */
[----:B------:R-:W-:-:S04]  /*1090*/  @!P1 IADD3 R4, P0, PT, R6, R7, RZ ;  /* 0x0000000706049210 */ /* 0x000fc80007f1e0ff */
[----:B------:R-:W-:Y:S02]  /*10a0*/  @!P1 LEA.HI.X.SX32 R7, R7, RZ, 0x1, P0 ;  /* 0x000000ff07079211 */ /* 0x000fe400000f0eff */
[----:B------:R-:W-:-:S13]  /*10b0*/  ISETP.LT.OR P0, PT, R0, 0x33, !P3 ;  /* 0x000000330000780c */ /* 0x000fda0005f01670 */
[----:B------:R-:W2:Y:S01]  /*10c0*/  @!P0 LDC.64 R44, c[0x0][0x380] ;  /* 0x0000e000ff2c8b82 */ /* 0x000ea20000000a00 */
[----:B---3--:R-:W-:Y:S02]  /*10d0*/  DADD R32, R32, R2 ;  /* 0x0000000020207229 */ /* 0x008fe40000000002 */
[----:B------:R-:W-:Y:S01]  /*10e0*/  DFMA R36, R2, R2, R36 ;  /* 0x000000020224722b */ /* 0x000fe20000000024 */
[----:B------:R-:W-:-:S06]  /*10f0*/  CS2R R2, SRZ ;  /* 0x0000000000027805 */ /* 0x000fcc000001ff00 */
[----:B------:R3:W4:Y:S01]  /*1100*/  @!P4 LDG.E.64 R2, desc[UR4][R42.64] ;  /* 0x000000042a02c981 */ /* 0x000722000c1e1b00 */
[----:B-1----:R-:W-:-:S04]  /*1110*/  @!P1 LEA R12, P4, R4, R10, 0x3 ;  /* 0x0000000a040c9211 */ /* 0x002fc800078818ff */
[----:B------:R-:W-:Y:S02]  /*1120*/  @!P1 LEA.HI.X R13, R4, R11, R7, 0x3, P4 ;  /* 0x0000000b040d9211 */ /* 0x000fe400020f1c07 */
[----:B------:R-:W-:Y:S01]  /*1130*/  CS2R R10, SRZ ;  /* 0x00000000000a7805 */ /* 0x000fe2000001ff00 */
[----:B------:R-:W-:-:S05]  /*1140*/  @!P2 IMAD R7, R5, 0x31, RZ ;  /* 0x000000310507a824 */ /* 0x000fca00078e02ff */
[----:B------:R1:W4:Y:S01]  /*1150*/  @!P1 LDG.E.64 R10, desc[UR4][R12.64] ;  /* 0x000000040c0a9981 */ /* 0x000322000c1e1b00 */
[----:B------:R-:W-:-:S04]  /*1160*/  @!P2 IADD3 R4, P1, PT, R6, R7, RZ ;  /* 0x000000070604a210 */ /* 0x000fc80007f3e0ff */
[----:B------:R-:W-:Y:S02]  /*1170*/  @!P2 LEA.HI.X.SX32 R7, R7, RZ, 0x1, P1 ;  /* 0x000000ff0707a211 */ /* 0x000fe400008f0eff */
[C---:B0-----:R-:W-:Y:S02]  /*1180*/  @!P2 LEA R40, P1, R4.reuse, R40, 0x3 ;  /* 0x000000280428a211 */ /* 0x041fe400078218ff */
[----:B---3--:R-:W-:Y:S02]  /*1190*/  CS2R R42, SRZ ;  /* 0x00000000002a7805 */ /* 0x008fe4000001ff00 */
[----:B------:R-:W-:Y:S01]  /*11a0*/  @!P2 LEA.HI.X R41, R4, R41, R7, 0x3, P1 ;  /* 0x000000290429a211 */ /* 0x000fe200008f1c07 */
[----:B------:R-:W-:-:S04]  /*11b0*/  @!P0 IMAD R7, R5, 0x32, RZ ;  /* 0x0000003205078824 */ /* 0x000fc800078e02ff */
[----:B------:R0:W3:Y:S01]  /*11c0*/  @!P2 LDG.E.64 R42, desc[UR4][R40.64] ;  /* 0x00000004282aa981 */ /* 0x0000e2000c1e1b00 */
[----:B------:R-:W-:-:S04]  /*11d0*/  @!P0 IADD3 R4, P1, PT, R6, R7, RZ ;  /* 0x0000000706048210 */ /* 0x000fc80007f3e0ff */
[----:B------:R-:W-:Y:S02]  /*11e0*/  @!P0 LEA.HI.X.SX32 R7, R7, RZ, 0x1, P1 ;  /* 0x000000ff07078211 */ /* 0x000fe400008f0eff */
[C---:B--2---:R-:W-:Y:S02]  /*11f0*/  @!P0 LEA R44, P1, R4.reuse, R44, 0x3 ;  /* 0x0000002c042c8211 */ /* 0x044fe400078218ff */
[----:B-1----:R-:W-:Y:S02]  /*1200*/  CS2R R12, SRZ ;  /* 0x00000000000c7805 */ /* 0x002fe4000001ff00 */
[----:B------:R-:W-:-:S05]  /*1210*/  @!P0 LEA.HI.X R45, R4, R45, R7, 0x3, P1 ;  /* 0x0000002d042d8211 */ /* 0x000fca00008f1c07 */
[----:B------:R1:W2:Y:S01]  /*1220*/  @!P0 LDG.E.64 R12, desc[UR4][R44.64] ;  /* 0x000000042c0c8981 */ /* 0x0002a2000c1e1b00 */
[C---:B------:R-:W-:Y:S02]  /*1230*/  ISETP.LT.OR P4, PT, R0.reuse, 0x1c, !P3 ;  /* 0x0000001c0000780c */ /* 0x040fe40005f81670 */
[----:B------:R-:W-:-:S11]  /*1240*/  ISETP.LT.OR P2, PT, R0, 0x34, !P3 ;  /* 0x000000340000780c */ /* 0x000fd60005f41670 */
[----:B0-----:R-:W0:Y:S01]  /*1250*/  @!P4 LDC.64 R40, c[0x0][0x380] ;  /* 0x0000e000ff28cb82 */ /* 0x001e220000000a00 */
[----:B------:R-:W-:Y:S01]  /*1260*/  @!P4 IMAD R7, R5, 0x1b, RZ ;  /* 0x0000001b0507c824 */ /* 0x000fe200078e02ff */
[----:B------:R-:W-:-:S04]  /*1270*/  ISETP.LT.OR P1, PT, R0, 0x39, !P3 ;  /* 0x000000390000780c */ /* 0x000fc80005f21670 */
[----:B------:R-:W-:-:S04]  /*1280*/  @!P4 IADD3 R4, P0, PT, R6, R7, RZ ;  /* 0x000000070604c210 */ /* 0x000fc80007f1e0ff */
[----:B------:R-:W-:-:S05]  /*1290*/  @!P4 LEA.HI.X.SX32 R7, R7, RZ, 0x1, P0 ;  /* 0x000000ff0707c211 */ /* 0x000fca00000f0eff */
[----:B-1----:R-:W1:Y:S01]  /*12a0*/  @!P1 LDC.64 R44, c[0x0][0x380] ;  /* 0x0000e000ff2c9b82 */ /* 0x002e620000000a00 */
[----:B0-----:R-:W-:-:S04]  /*12b0*/  @!P4 LEA R40, P0, R4, R40, 0x3 ;  /* 0x000000280428c211 */ /* 0x001fc800078018ff */
[----:B------:R-:W-:Y:S02]  /*12c0*/  @!P4 LEA.HI.X R41, R4, R41, R7, 0x3, P0 ;  /* 0x000000290429c211 */ /* 0x000fe400000f1c07 */
[----:B------:R-:W-:Y:S01]  /*12d0*/  ISETP.LT.OR P0, PT, R0, 0x3a, !P3 ;  /* 0x0000003a0000780c */ /* 0x000fe20005f01670 */
[----:B------:R-:W-:-:S05]  /*12e0*/  @!P2 IMAD R7, R5, 0x33, RZ ;  /* 0x000000330507a824 */ /* 0x000fca00078e02ff */
[----:B------:R-:W-:-:S04]  /*12f0*/  @!P2 IADD3 R4, P5, PT, R6, R7, RZ ;  /* 0x000000070604a210 */ /* 0x000fc80007fbe0ff */
[----:B------:R-:W-:Y:S01]  /*1300*/  @!P2 LEA.HI.X.SX32 R7, R7, RZ, 0x1, P5 ;  /* 0x000000ff0707a211 */ /* 0x000fe200028f0eff */
[----:B------:R-:W-:Y:S02]  /*1310*/  DADD R22, R22, R14 ;  /* 0x0000000016167229 */ /* 0x000fe4000000000e */
[----:B------:R-:W-:Y:S01]  /*1320*/  DFMA R14, R14, R14, R34 ;  /* 0x0000000e0e0e722b */ /* 0x000fe20000000022 */
[----:B------:R-:W0:Y:S01]  /*1330*/  @!P2 LDC.64 R34, c[0x0][0x380] ;  /* 0x0000e000ff22ab82 */ /* 0x000e220000000a00 */
[----:B------:R-:W-:Y:S02]  /*1340*/  DADD R32, R32, R20 ;  /* 0x0000000020207229 */ /* 0x000fe40000000014 */
[----:B------:R-:W-:Y:S01]  /*1350*/  DFMA R20, R20, R20, R36 ;  /* 0x000000141414722b */ /* 0x000fe20000000024 */
[----:B------:R-:W-:Y:S02]  /*1360*/  CS2R R36, SRZ ;  /* 0x0000000000247805 */ /* 0x000fe4000001ff00 */
[----:B0-----:R-:W-:-:S04]  /*1370*/  @!P2 LEA R34, P5, R4, R34, 0x3 ;  /* 0x000000220422a211 */ /* 0x001fc800078a18ff */
[----:B------:R-:W2:Y:S01]  /*1380*/  @!P4 LDG.E.64 R36, desc[UR4][R40.64] ;  /* 0x000000042824c981 */ /* 0x000ea2000c1e1b00 */
[----:B----4-:R-:W-:Y:S02]  /*1390*/  DADD R32, R32, R18 ;  /* 0x0000000020207229 */ /* 0x010fe40000000012 */
[----:B------:R-:W-:Y:S01]  /*13a0*/  DFMA R18, R18, R18, R20 ;  /* 0x000000121212722b */ /* 0x000fe20000000014 */
[----:B------:R-:W-:Y:S02]  /*13b0*/  ISETP.LT.OR P4, PT, R0, 0x5, !P3 ;  /* 0x000000050000780c */ /* 0x000fe40005f81670 */
[----:B------:R-:W-:Y:S02]  /*13c0*/  CS2R R20, SRZ ;  /* 0x0000000000147805 */ /* 0x000fe4000001ff00 */
[----:B------:R-:W-:Y:S01]  /*13d0*/  @!P2 LEA.HI.X R35, R4, R35, R7, 0x3, P5 ;  /* 0x000000230423a211 */ /* 0x000fe200028f1c07 */
[----:B------:R-:W-:Y:S01]  /*13e0*/  DADD R32, R32, R8 ;  /* 0x0000000020207229 */ /* 0x000fe20000000008 */
[----:B------:R-:W-:Y:S01]  /*13f0*/  @!P1 IMAD R7, R5, 0x38, RZ ;  /* 0x0000003805079824 */ /* 0x000fe200078e02ff */
[----:B------:R-:W-:-:S02]  /*1400*/  DFMA R8, R8, R8, R18 ;  /* 0x000000080808722b */ /* 0x000fc40000000012 */
[----:B------:R0:W4:Y:S01]  /*1410*/  @!P2 LDG.E.64 R20, desc[UR4][R34.64] ;  /* 0x000000042214a981 */ /* 0x000122000c1e1b00 */
[----:B------:R-:W3:Y:S01]  /*1420*/  @!P0 LDC.64 R18, c[0x0][0x380] ;  /* 0x0000e000ff128b82 */ /* 0x000ee20000000a00 */
[----:B------:R-:W-:Y:S02]  /*1430*/  ISETP.LT.OR P2, PT, R0, 0x6, !P3 ;  /* 0x000000060000780c */ /* 0x000fe40005f41670 */
[----:B0-----:R-:W-:Y:S02]  /*1440*/  CS2R R34, SRZ ;  /* 0x0000000000227805 */ /* 0x001fe4000001ff00 */
[----:B------:R-:W-:Y:S01]  /*1450*/  CS2R R40, SRZ ;  /* 0x0000000000287805 */ /* 0x000fe2000001ff00 */
[----:B------:R-:W-:Y:S02]  /*1460*/  DADD R32, R32, R2 ;  /* 0x0000000020207229 */ /* 0x000fe40000000002 */
[----:B------:R-:W-:Y:S01]  /*1470*/  DFMA R2, R2, R2, R8 ;  /* 0x000000020202722b */ /* 0x000fe20000000008 */
[----:B------:R-:W0:Y:S05]  /*1480*/  @!P4 LDC.64 R8, c[0x0][0x380] ;  /* 0x0000e000ff08cb82 */ /* 0x000e2a0000000a00 */
[----:B------:R-:W-:-:S02]  /*1490*/  DADD R32, R32, R10 ;  /* 0x0000000020207229 */ /* 0x000fc4000000000a */
[----:B------:R-:W-:Y:S01]  /*14a0*/  DFMA R10, R10, R10, R2 ;  /* 0x0000000a0a0a722b */ /* 0x000fe20000000002 */
[----:B------:R-:W-:Y:S01]  /*14b0*/  @!P1 IADD3 R2, P5, PT, R6, R7, RZ ;  /* 0x0000000706029210 */ /* 0x000fe20007fbe0ff */
[----:B------:R-:W-:-:S03]  /*14c0*/  @!P0 IMAD R3, R5, 0x39, RZ ;  /* 0x0000003905038824 */ /* 0x000fc600078e02ff */
[----:B------:R-:W-:Y:S02]  /*14d0*/  @!P1 LEA.HI.X.SX32 R4, R7, RZ, 0x1, P5 ;  /* 0x000000ff07049211 */ /* 0x000fe400028f0eff */
[----:B-1----:R-:W-:Y:S02]  /*14e0*/  @!P1 LEA R44, P5, R2, R44, 0x3 ;  /* 0x0000002c022c9211 */ /* 0x002fe400078a18ff */
[----:B------:R-:W-:Y:S02]  /*14f0*/  @!P0 IADD3 R7, P6, PT, R6, R3, RZ ;  /* 0x0000000306078210 */ /* 0x000fe40007fde0ff */
[----:B------:R-:W-:Y:S01]  /*1500*/  @!P1 LEA.HI.X R45, R2, R45, R4, 0x3, P5 ;  /* 0x0000002d022d9211 */ /* 0x000fe200028f1c04 */
[----:B---3--:R-:W-:Y:S02]  /*1510*/  DADD R32, R32, R42 ;  /* 0x0000000020207229 */ /* 0x008fe4000000002a */
[----:B------:R-:W-:Y:S01]  /*1520*/  DFMA R42, R42, R42, R10 ;  /* 0x0000002a2a2a722b */ /* 0x000fe2000000000a */
[----:B------:R-:W-:Y:S01]  /*1530*/  @!P0 LEA.HI.X.SX32 R2, R3, RZ, 0x1, P6 ;  /* 0x000000ff03028211 */ /* 0x000fe200030f0eff */
[----:B------:R-:W1:Y:S01]  /*1540*/  @!P2 LDC.64 R10, c[0x0][0x380] ;  /* 0x0000e000ff0aab82 */ /* 0x000e620000000a00 */
[----:B------:R-:W-:Y:S01]  /*1550*/  @!P0 LEA R18, P5, R7, R18, 0x3 ;  /* 0x0000001207128211 */ /* 0x000fe200078a18ff */
[----:B------:R-:W-:Y:S01]  /*1560*/  IMAD.SHL.U32 R3, R5, 0x4, RZ ;  /* 0x0000000405037824 */ /* 0x000fe200078e00ff */
[----:B------:R-:W3:Y:S01]  /*1570*/  @!P1 LDG.E.64 R34, desc[UR4][R44.64] ;  /* 0x000000042c229981 */ /* 0x000ee2000c1e1b00 */
[----:B------:R-:W-:-:S02]  /*1580*/  ISETP.LT.OR P1, PT, R0, 0x7, !P3 ;  /* 0x000000070000780c */ /* 0x000fc40005f21670 */
[----:B------:R-:W-:Y:S02]  /*1590*/  @!P0 LEA.HI.X R19, R7, R19, R2, 0x3, P5 ;  /* 0x0000001307138211 */ /* 0x000fe400028f1c02 */
[----:B------:R-:W-:Y:S01]  /*15a0*/  @!P4 IADD3 R2, P5, PT, R6, R3, RZ ;  /* 0x000000030602c210 */ /* 0x000fe20007fbe0ff */
[----:B------:R-:W-:Y:S02]  /*15b0*/  IMAD R7, R5, 0x5, RZ ;  /* 0x0000000505077824 */ /* 0x000fe400078e02ff */
[----:B------:R-:W3:Y:S01]  /*15c0*/  @!P0 LDG.E.64 R40, desc[UR4][R18.64] ;  /* 0x0000000412288981 */ /* 0x000ee2000c1e1b00 */
[----:B------:R-:W-:Y:S02]  /*15d0*/  @!P4 LEA.HI.X.SX32 R3, R3, RZ, 0x1, P5 ;  /* 0x000000ff0303c211 */ /* 0x000fe400028f0eff */
[----:B0-----:R-:W-:Y:S02]  /*15e0*/  @!P4 LEA R8, P5, R2, R8, 0x3 ;  /* 0x000000080208c211 */ /* 0x001fe400078a18ff */
[----:B------:R-:W-:Y:S01]  /*15f0*/  @!P2 IADD3 R4, P0, PT, R6, R7, RZ ;  /* 0x000000070604a210 */ /* 0x000fe20007f1e0ff */
[----:B--2---:R-:W-:Y:S01]  /*1600*/  DADD R32, R32, R12 ;  /* 0x0000000020207229 */ /* 0x004fe2000000000c */
[----:B------:R-:W-:Y:S01]  /*1610*/  @!P4 LEA.HI.X R9, R2, R9, R3, 0x3, P5 ;  /* 0x000000090209c211 */ /* 0x000fe200028f1c03 */
[----:B------:R-:W-:Y:S01]  /*1620*/  DFMA R42, R12, R12, R42 ;  /* 0x0000000c0c2a722b */ /* 0x000fe2000000002a */
[----:B------:R-:W0:Y:S01]  /*1630*/  @!P1 LDC.64 R2, c[0x0][0x380] ;  /* 0x0000e000ff029b82 */ /* 0x000e220000000a00 */
[----:B------:R-:W-:-:S02]  /*1640*/  CS2R R12, SRZ ;  /* 0x00000000000c7805 */ /* 0x000fc4000001ff00 */
[----:B------:R-:W-:Y:S02]  /*1650*/  @!P2 LEA.HI.X.SX32 R7, R7, RZ, 0x1, P0 ;  /* 0x000000ff0707a211 */ /* 0x000fe400000f0eff */
[----:B------:R-:W-:Y:S02]  /*1660*/  ISETP.LT.OR P0, PT, R0, 0x8, !P3 ;  /* 0x000000080000780c */ /* 0x000fe40005f01670 */
[----:B------:R1:W2:Y:S02]  /*1670*/  @!P4 LDG.E.64 R12, desc[UR4][R8.64] ;  /* 0x00000004080cc981 */ /* 0x0002a4000c1e1b00 */
[----:B-1----:R-:W-:-:S09]  /*1680*/  @!P2 LEA R8, P4, R4, R10, 0x3 ;  /* 0x0000000a0408a211 */ /* 0x002fd200078818ff */
[----:B------:R-:W1:Y:S01]  /*1690*/  @!P0 LDC.64 R44, c[0x0][0x380] ;  /* 0x0000e000ff2c8b82 */ /* 0x000e620000000a00 */
[----:B------:R-:W-:Y:S02]  /*16a0*/  @!P2 LEA.HI.X R9, R4, R11, R7, 0x3, P4 ;  /* 0x0000000b0409a211 */ /* 0x000fe400020f1c07 */
[----:B------:R-:W-:Y:S01]  /*16b0*/  CS2R R10, SRZ ;  /* 0x00000000000a7805 */ /* 0x000fe2000001ff00 */
[----:B------:R-:W-:-:S05]  /*16c0*/  IMAD R7, R5, 0x6, RZ ;  /* 0x0000000605077824 */ /* 0x000fca00078e02ff */
[----:B------:R1:W2:Y:S01]  /*16d0*/  @!P2 LDG.E.64 R10, desc[UR4][R8.64] ;  /* 0x00000004080aa981 */ /* 0x0002a2000c1e1b00 */
[----:B------:R-:W-:-:S04]  /*16e0*/  @!P1 IADD3 R4, P2, PT, R6, R7, RZ ;  /* 0x0000000706049210 */ /* 0x000fc80007f5e0ff */
[----:B------:R-:W-:Y:S02]  /*16f0*/  @!P1 LEA.HI.X.SX32 R7, R7, RZ, 0x1, P2 ;  /* 0x000000ff07079211 */ /* 0x000fe400010f0eff */
[C---:B0-----:R-:W-:Y:S02]  /*1700*/  @!P1 LEA R2, P2, R4.reuse, R2, 0x3 ;  /* 0x0000000204029211 */ /* 0x041fe400078418ff */
[----:B------:R-:W-:Y:S02]  /*1710*/  CS2R R18, SRZ ;  /* 0x0000000000127805 */ /* 0x000fe4000001ff00 */
[----:B------:R-:W-:Y:S01]  /*1720*/  @!P1 LEA.HI.X R3, R4, R3, R7, 0x3, P2 ;  /* 0x0000000304039211 */ /* 0x000fe200010f1c07 */
[----:B------:R-:W-:-:S04]  /*1730*/  @!P0 IMAD R7, R5, 0x7, RZ ;  /* 0x0000000705078824 */ /* 0x000fc800078e02ff */
[----:B------:R0:W2:Y:S01]  /*1740*/  @!P1 LDG.E.64 R18, desc[UR4][R2.64] ;  /* 0x0000000402129981 */ /* 0x0000a2000c1e1b00 */
[----:B------:R-:W-:-:S04]  /*1750*/  @!P0 IADD3 R4, P1, PT, R6, R7, RZ ;  /* 0x0000000706048210 */ /* 0x000fc80007f3e0ff */
[----:B------:R-:W-:Y:S02]  /*1760*/  @!P0 LEA.HI.X.SX32 R7, R7, RZ, 0x1, P1 ;  /* 0x000000ff07078211 */ /* 0x000fe400008f0eff */
[C---:B-1----:R-:W-:Y:S02]  /*1770*/  @!P0 LEA R44, P1, R4.reuse, R44, 0x3 ;  /* 0x0000002c042c8211 */ /* 0x042fe400078218ff */
[----:B------:R-:W-:Y:S02]  /*1780*/  CS2R R8, SRZ ;  /* 0x0000000000087805 */ /* 0x000fe4000001ff00 */
[----:B------:R-:W-:-:S05]  /*1790*/  @!P0 LEA.HI.X R45, R4, R45, R7, 0x3, P1 ;  /* 0x0000002d042d8211 */ /* 0x000fca00008f1c07 */
[----:B------:R4:W2:Y:S01]  /*17a0*/  @!P0 LDG.E.64 R8, desc[UR4][R44.64] ;  /* 0x000000042c088981 */ /* 0x0008a2000c1e1b00 */
[C---:B------:R-:W-:Y:S02]  /*17b0*/  ISETP.LT.OR P2, PT, R0.reuse, 0x3b, !P3 ;  /* 0x0000003b0000780c */ /* 0x040fe40005f41670 */
[----:B------:R-:W-:-:S11]  /*17c0*/  ISETP.LT.OR P0, PT, R0, 0xd, !P3 ;  /* 0x0000000d0000780c */ /* 0x000fd60005f01670 */
[----:B0-----:R-:W-:-:S05]  /*17d0*/  @!P2 IMAD R3, R5, 0x3a, RZ ;  /* 0x0000003a0503a824 */ /* 0x001fca00078e02ff */
[----:B------:R-:W-:-:S04]  /*17e0*/  @!P2 IADD3 R2, P1, PT, R6, R3, RZ ;  /* 0x000000030602a210 */ /* 0x000fc80007f3e0ff */
[----:B------:R-:W-:Y:S02]  /*17f0*/  @!P2 LEA.HI.X.SX32 R3, R3, RZ, 0x1, P1 ;  /* 0x000000ff0303a211 */ /* 0x000fe400008f0eff */
[----:B------:R-:W-:Y:S01]  /*1800*/  ISETP.LT.OR P1, PT, R0, 0xe, !P3 ;  /* 0x0000000e0000780c */ /* 0x000fe20005f21670 */
[----:B------:R-:W-:Y:S02]  /*1810*/  DADD R22, R22, R36 ;  /* 0x0000000016167229 */ /* 0x000fe40000000024 */
[----:B------:R-:W-:Y:S02]  /*1820*/  DFMA R14, R36, R36, R14 ;  /* 0x00000024240e722b */ /* 0x000fe4000000000e */
[----:B----4-:R-:W-:Y:S01]  /*1830*/  DADD R44, R32, R20 ;  /* 0x00000000202c7229 */ /* 0x010fe20000000014 */
[----:B------:R-:W0:Y:S01]  /*1840*/  @!P2 LDC.64 R32, c[0x0][0x380] ;  /* 0x0000e000ff20ab82 */ /* 0x000e220000000a00 */
[----:B------:R-:W-:Y:S01]  /*1850*/  DFMA R42, R20, R20, R42 ;  /* 0x00000014142a722b */ /* 0x000fe2000000002a */
[----:B0-----:R-:W-:-:S04]  /*1860*/  @!P2 LEA R32, P4, R2, R32, 0x3 ;  /* 0x000000200220a211 */ /* 0x001fc800078818ff */
[----:B------:R-:W-:Y:S02]  /*1870*/  @!P2 LEA.HI.X R33, R2, R33, R3, 0x3, P4 ;  /* 0x000000210221a211 */ /* 0x000fe400020f1c03 */
[----:B------:R-:W-:-:S06]  /*1880*/  CS2R R2, SRZ ;  /* 0x0000000000027805 */ /* 0x000fcc000001ff00 */
[----:B------:R0:W4:Y:S01]  /*1890*/  @!P2 LDG.E.64 R2, desc[UR4][R32.64] ;  /* 0x000000042002a981 */ /* 0x000122000c1e1b00 */
[----:B------:R-:W-:Y:S01]  /*18a0*/  ISETP.LT.OR P2, PT, R0, 0xf, !P3 ;  /* 0x0000000f0000780c */ /* 0x000fe20005f41670 */
[----:B0-----:R-:W-:Y:S01]  /*18b0*/  @!P1 IMAD R33, R5, 0xd, RZ ;  /* 0x0000000d05219824 */ /* 0x001fe200078e02ff */
[----:B---3--:R-:W-:Y:S02]  /*18c0*/  DADD R20, R44, R34 ;  /* 0x000000002c147229 */ /* 0x008fe40000000022 */
[----:B------:R-:W-:-:S06]  /*18d0*/  DFMA R34, R34, R34, R42 ;  /* 0x000000222222722b */ /* 0x000fcc000000002a */
[----:B------:R-:W-:Y:S02]  /*18e0*/  DADD R20, R20, R40 ;  /* 0x0000000014147229 */ /* 0x000fe40000000028 */
[----:B------:R-:W-:Y:S02]  /*18f0*/  DFMA R40, R40, R40, R34 ;  /* 0x000000282828722b */ /* 0x000fe40000000022 */
[----:B------:R-:W0:Y:S01]  /*1900*/  @!P0 LDC.64 R34, c[0x0][0x380] ;  /* 0x0000e000ff228b82 */ /* 0x000e220000000a00 */
[----:B--2---:R-:W-:Y:S01]  /*1910*/  DADD R36, RZ, R12 ;  /* 0x00000000ff247229 */ /* 0x004fe2000000000c */
[----:B------:R-:W-:Y:S01]  /*1920*/  @!P0 IMAD R45, R5, 0xc, RZ ;  /* 0x0000000c052d8824 */ /* 0x000fe200078e02ff */
[----:B------:R-:W-:-:S06]  /*1930*/  DMUL R42, R10, R10 ;  /* 0x0000000a0a2a7228 */ /* 0x000fcc0000000000 */
[----:B------:R-:W-:Y:S02]  /*1940*/  DADD R10, R36, R10 ;  /* 0x00000000240a7229 */ /* 0x000fe4000000000a */
[----:B------:R-:W1:Y:S01]  /*1950*/  @!P1 LDC.64 R36, c[0x0][0x380] ;  /* 0x0000e000ff249b82 */ /* 0x000e620000000a00 */
[----:B------:R-:W-:Y:S01]  /*1960*/  DFMA R12, R12, R12, R42 ;  /* 0x0000000c0c0c722b */ /* 0x000fe2000000002a */
[----:B------:R-:W-:-:S04]  /*1970*/  @!P0 IADD3 R7, P4, PT, R6, R45, RZ ;  /* 0x0000002d06078210 */ /* 0x000fc80007f9e0ff */
[----:B------:R-:W-:-:S03]  /*1980*/  DADD R10, R10, R18 ;  /* 0x000000000a0a7229 */ /* 0x000fc60000000012 */
[----:B------:R-:W-:Y:S01]  /*1990*/  DFMA R12, R18, R18, R12 ;  /* 0x00000012120c722b */ /* 0x000fe2000000000c */
[----:B------:R-:W-:Y:S01]  /*19a0*/  @!P0 LEA.HI.X.SX32 R4, R45, RZ, 0x1, P4 ;  /* 0x000000ff2d048211 */ /* 0x000fe200020f0eff */
[----:B------:R-:W2:Y:S01]  /*19b0*/  @!P2 LDC.64 R18, c[0x0][0x380] ;  /* 0x0000e000ff12ab82 */ /* 0x000ea20000000a00 */
[----:B0-----:R-:W-:-:S04]  /*19c0*/  @!P0 LEA R34, P4, R7, R34, 0x3 ;  /* 0x0000002207228211 */ /* 0x001fc800078818ff */
[----:B------:R-:W-:Y:S02]  /*19d0*/  @!P0 LEA.HI.X R35, R7, R35, R4, 0x3, P4 ;  /* 0x0000002307238211 */ /* 0x000fe400020f1c04 */
[----:B------:R-:W-:Y:S01]  /*19e0*/  ISETP.LT.OR P4, PT, R0, 0x10, !P3 ;  /* 0x000000100000780c */ /* 0x000fe20005f81670 */
[----:B------:R-:W-:Y:S02]  /*19f0*/  DADD R10, R10, R8 ;  /* 0x000000000a0a7229 */ /* 0x000fe40000000008 */
[----:B------:R-:W-:Y:S01]  /*1a00*/  DFMA R12, R8, R8, R12 ;  /* 0x00000008080c722b */ /* 0x000fe2000000000c */
[----:B------:R-:W-:Y:S02]  /*1a10*/  CS2R R8, SRZ ;  /* 0x0000000000087805 */ /* 0x000fe4000001ff00 */
[----:B------:R-:W-:Y:S01]  /*1a20*/  @!P1 IADD3 R4, P5, PT, R6, R33, RZ ;  /* 0x0000002106049210 */ /* 0x000fe20007fbe0ff */
[----:B------:R-:W-:-:S06]  /*1a30*/  @!P2 IMAD R7, R5, 0xe, RZ ;  /* 0x0000000e0507a824 */ /* 0x000fcc00078e02ff */
[----:B------:R-:W0:Y:S01]  /*1a40*/  @!P4 LDC.64 R42, c[0x0][0x380] ;  /* 0x0000e000ff2acb82 */ /* 0x000e220000000a00 */
[----:B------:R3:W4:Y:S01]  /*1a50*/  @!P0 LDG.E.64 R8, desc[UR4][R34.64] ;  /* 0x0000000422088981 */ /* 0x000722000c1e1b00 */
[----:B------:R-:W-:Y:S02]  /*1a60*/  @!P1 LEA.HI.X.SX32 R33, R33, RZ, 0x1, P5 ;  /* 0x000000ff21219211 */ /* 0x000fe400028f0eff */
[----:B-1----:R-:W-:-:S04]  /*1a70*/  @!P1 LEA R36, P5, R4, R36, 0x3 ;  /* 0x0000002404249211 */ /* 0x002fc800078a18ff */
[----:B------:R-:W-:Y:S02]  /*1a80*/  @!P1 LEA.HI.X R37, R4, R37, R33, 0x3, P5 ;  /* 0x0000002504259211 */ /* 0x000fe400028f1c21 */
[----:B------:R-:W-:Y:S02]  /*1a90*/  CS2R R32, SRZ ;  /* 0x0000000000207805 */ /* 0x000fe4000001ff00 */
[----:B------:R-:W-:-:S04]  /*1aa0*/  @!P2 IADD3 R4, P0, PT, R6, R7, RZ ;  /* 0x000000070604a210 */ /* 0x000fc80007f1e0ff */
[----:B------:R-:W-:Y:S01]  /*1ab0*/  @!P2 LEA.HI.X.SX32 R7, R7, RZ, 0x1, P0 ;  /* 0x000000ff0707a211 */ /* 0x000fe200000f0eff */
[----:B------:R-:W4:Y:S01]  /*1ac0*/  @!P1 LDG.E.64 R32, desc[UR4][R36.64] ;  /* 0x0000000424209981 */ /* 0x000f22000c1e1b00 */
[----:B--2---:R-:W-:Y:S02]  /*1ad0*/  @!P2 LEA R18, P1, R4, R18, 0x3 ;  /* 0x000000120412a211 */ /* 0x004fe400078218ff */
[----:B------:R-:W-:Y:S02]  /*1ae0*/  ISETP.LT.OR P0, PT, R0, 0x15, !P3 ;  /* 0x000000150000780c */ /* 0x000fe40005f01670 */
[----:B------:R-:W-:Y:S01]  /*1af0*/  @!P2 LEA.HI.X R19, R4, R19, R7, 0x3, P1 ;  /* 0x000000130413a211 */ /* 0x000fe200008f1c07 */
[----:B------:R-:W-:Y:S01]  /*1b00*/  @!P4 IMAD R7, R5, 0xf, RZ ;  /* 0x0000000f0507c824 */ /* 0x000fe200078e02ff */
[----:B------:R-:W-:-:S04]  /*1b10*/  CS2R R44, SRZ ;  /* 0x00000000002c7805 */ /* 0x000fc8000001ff00 */
[----:B------:R-:W-:Y:S02]  /*1b20*/  @!P4 IADD3 R4, P1, PT, R6, R7, RZ ;  /* 0x000000070604c210 */ /* 0x000fe40007f3e0ff */
[----:B------:R1:W2:Y:S02]  /*1b30*/  @!P2 LDG.E.64 R44, desc[UR4][R18.64] ;  /* 0x00000004122ca981 */ /* 0x0002a4000c1e1b00 */
[----:B------:R-:W-:Y:S02]  /*1b40*/  @!P4 LEA.HI.X.SX32 R7, R7, RZ, 0x1, P1 ;  /* 0x000000ff0707c211 */ /* 0x000fe400008f0eff */
[C---:B0-----:R-:W-:Y:S02]  /*1b50*/  @!P4 LEA R42, P1, R4.reuse, R42, 0x3 ;  /* 0x0000002a042ac211 */ /* 0x041fe400078218ff */
[----:B---3--:R-:W-:Y:S02]  /*1b60*/  CS2R R34, SRZ ;  /* 0x0000000000227805 */ /* 0x008fe4000001ff00 */
[----:B------:R-:W-:Y:S01]  /*1b70*/  @!P4 LEA.HI.X R43, R4, R43, R7, 0x3, P1 ;  /* 0x0000002b042bc211 */ /* 0x000fe200008f1c07 */
[----:B-1----:R-:W0:Y:S04]  /*1b80*/  @!P0 LDC.64 R18, c[0x0][0x380] ;  /* 0x0000e000ff128b82 */ /* 0x002e280000000a00 */
[----:B------:R-:W3:Y:S01]  /*1b90*/  @!P4 LDG.E.64 R34, desc[UR4][R42.64] ;  /* 0x000000042a22c981 */ /* 0x000ee2000c1e1b00 */
[----:B------:R-:W-:-:S05]  /*1ba0*/  @!P0 IMAD R7, R5, 0x14, RZ ;  /* 0x0000001405078824 */ /* 0x000fca00078e02ff */
[----:B------:R-:W-:-:S04]  /*1bb0*/  @!P0 IADD3 R4, P1, PT, R6, R7, RZ ;  /* 0x0000000706048210 */ /* 0x000fc80007f3e0ff */
[----:B------:R-:W-:Y:S02]  /*1bc0*/  @!P0 LEA.HI.X.SX32 R7, R7, RZ, 0x1, P1 ;  /* 0x000000ff07078211 */ /* 0x000fe400008f0eff */
[----:B------:R-:W-:Y:S02]  /*1bd0*/  CS2R R36, SRZ ;  /* 0x0000000000247805 */ /* 0x000fe4000001ff00 */
[----:B0-----:R-:W-:-:S04]  /*1be0*/  @!P0 LEA R18, P1, R4, R18, 0x3 ;  /* 0x0000001204128211 */ /* 0x001fc800078218ff */
[----:B------:R-:W-:-:S05]  /*1bf0*/  @!P0 LEA.HI.X R19, R4, R19, R7, 0x3, P1 ;  /* 0x0000001304138211 */ /* 0x000fca00008f1c07 */
[----:B------:R4:W3:Y:S01]  /*1c00*/  @!P0 LDG.E.64 R36, desc[UR4][R18.64] ;  /* 0x0000000412248981 */ /* 0x0008e2000c1e1b00 */
[C---:B------:R-:W-:Y:S02]  /*1c10*/  ISETP.LT.OR P2, PT, R0.reuse, 0x3c, !P3 ;  /* 0x0000003c0000780c */ /* 0x040fe40005f41670 */
[----:B------:R-:W-:-:S11]  /*1c20*/  ISETP.LT.OR P0, PT, R0, 0x16, !P3 ;  /* 0x000000160000780c */ /* 0x000fd60005f01670 */
[----:B------:R-:W-:-:S05]  /*1c30*/  @!P2 IMAD R7, R5, 0x3b, RZ ;  /* 0x0000003b0507a824 */ /* 0x000fca00078e02ff */
[----:B------:R-:W-:-:S04]  /*1c40*/  @!P2 IADD3 R4, P1, PT, R6, R7, RZ ;  /* 0x000000070604a210 */ /* 0x000fc80007f3e0ff */
[----:B------:R-:W-:Y:S01]  /*1c50*/  @!P2 LEA.HI.X.SX32 R7, R7, RZ, 0x1, P1 ;  /* 0x000000ff0707a211 */ /* 0x000fe200008f0eff */
[----:B----4-:R-:W-:Y:S01]  /*1c60*/  DADD R18, R10, R8 ;  /* 0x000000000a127229 */ /* 0x010fe20000000008 */
[----:B------:R-:W0:Y:S01]  /*1c70*/  @!P2 LDC.64 R10, c[0x0][0x380] ;  /* 0x0000e000ff0aab82 */ /* 0x000e220000000a00 */
[----:B------:R-:W-:-:S06]  /*1c80*/  DFMA R8, R8, R8, R12 ;  /* 0x000000080808722b */ /* 0x000fcc000000000c */
[----:B------:R-:W-:Y:S02]  /*1c90*/  DADD R12, R18, R32 ;  /* 0x00000000120c7229 */ /* 0x000fe40000000020 */
[----:B------:R-:W-:Y:S02]  /*1ca0*/  DFMA R42, R32, R32, R8 ;  /* 0x00000020202a722b */ /* 0x000fe40000000008 */
[----:B------:R-:W1:Y:S01]  /*1cb0*/  @!P0 LDC.64 R8, c[0x0][0x380] ;  /* 0x0000e000ff088b82 */ /* 0x000e620000000a00 */
[----:B0-----:R-:W-:-:S04]  /*1cc0*/  @!P2 LEA R32, P1, R4, R10, 0x3 ;  /* 0x0000000a0420a211 */ /* 0x001fc800078218ff */
[----:B------:R-:W-:Y:S02]  /*1cd0*/  @!P2 LEA.HI.X R33, R4, R11, R7, 0x3, P1 ;  /* 0x0000000b0421a211 */ /* 0x000fe400008f1c07 */
[----:B------:R-:W-:Y:S01]  /*1ce0*/  ISETP.LT.OR P1, PT, R0, 0x17, !P3 ;  /* 0x000000170000780c */ /* 0x000fe20005f21670 */
[----:B--2---:R-:W-:Y:S01]  /*1cf0*/  DADD R10, R12, R44 ;  /* 0x000000000c0a7229 */ /* 0x004fe2000000002c */
[----:B------:R-:W-:Y:S01]  /*1d00*/  CS2R R12, SRZ ;  /* 0x00000000000c7805 */ /* 0x000fe2000001ff00 */
[----:B------:R-:W-:-:S06]  /*1d10*/  @!P0 IMAD R7, R5, 0x15, RZ ;  /* 0x0000001505078824 */ /* 0x000fcc00078e02ff */
[----:B---3--:R-:W-:Y:S01]  /*1d20*/  DADD R18, R10, R34 ;  /* 0x000000000a127229 */ /* 0x008fe20000000022 */
[----:B------:R0:W2:Y:S01]  /*1d30*/  @!P2 LDG.E.64 R12, desc[UR4][R32.64] ;  /* 0x00000004200ca981 */ /* 0x0000a2000c1e1b00 */
[----:B------:R-:W-:Y:S02]  /*1d40*/  ISETP.LT.OR P2, PT, R0, 0x18, !P3 ;  /* 0x000000180000780c */ /* 0x000fe40005f41670 */
[----:B------:R-:W3:Y:S01]  /*1d50*/  @!P1 LDC.64 R10, c[0x0][0x380] ;  /* 0x0000e000ff0a9b82 */ /* 0x000ee20000000a00 */
[----:B------:R-:W-:Y:S01]  /*1d60*/  @!P0 IADD3 R4, P4, PT, R6, R7, RZ ;  /* 0x0000000706048210 */ /* 0x000fe20007f9e0ff */
[----:B------:R-:W-:-:S03]  /*1d70*/  DFMA R42, R44, R44, R42 ;  /* 0x0000002c2c2a722b */ /* 0x000fc6000000002a */
[----:B------:R-:W-:Y:S02]  /*1d80*/  @!P0 LEA.HI.X.SX32 R7, R7, RZ, 0x1, P4 ;  /* 0x000000ff07078211 */ /* 0x000fe400020f0eff */
[C---:B-1----:R-:W-:Y:S02]  /*1d90*/  @!P0 LEA R8, P4, R4.reuse, R8, 0x3 ;  /* 0x0000000804088211 */ /* 0x042fe400078818ff */
[----:B0-----:R-:W-:Y:S02]  /*1da0*/  CS2R R32, SRZ ;  /* 0x0000000000207805 */ /* 0x001fe4000001ff00 */
[----:B------:R-:W-:Y:S01]  /*1db0*/  @!P0 LEA.HI.X R9, R4, R9, R7, 0x3, P4 ;  /* 0x0000000904098211 */ /* 0x000fe200020f1c07 */
[----:B------:R-:W-:Y:S01]  /*1dc0*/  @!P1 IMAD R7, R5, 0x16, RZ ;  /* 0x0000001605079824 */ /* 0x000fe200078e02ff */
[----:B------:R-:W0:Y:S01]  /*1dd0*/  @!P2 LDC.64 R44, c[0x0][0x380] ;  /* 0x0000e000ff2cab82 */ /* 0x000e220000000a00 */
[----:B------:R-:W-:Y:S02]  /*1de0*/  DFMA R34, R34, R34, R42 ;  /* 0x000000222222722b */ /* 0x000fe4000000002a */
[----:B------:R1:W4:Y:S01]  /*1df0*/  @!P0 LDG.E.64 R32, desc[UR4][R8.64] ;  /* 0x0000000408208981 */ /* 0x000322000c1e1b00 */
[----:B------:R-:W-:-:S04]  /*1e00*/  @!P1 IADD3 R4, P0, PT, R6, R7, RZ ;  /* 0x0000000706049210 */ /* 0x000fc80007f1e0ff */
[----:B------:R-:W-:Y:S02]  /*1e10*/  @!P1 LEA.HI.X.SX32 R7, R7, RZ, 0x1, P0 ;  /* 0x000000ff07079211 */ /* 0x000fe400000f0eff */
[C---:B---3--:R-:W-:Y:S01]  /*1e20*/  @!P1 LEA R10, P4, R4.reuse, R10, 0x3 ;  /* 0x0000000a040a9211 */ /* 0x048fe200078818ff */
[----:B------:R-:W-:Y:S02]  /*1e30*/  DADD R18, R18, R36 ;  /* 0x0000000012127229 */ /* 0x000fe40000000024 */
[----:B------:R-:W-:Y:S01]  /*1e40*/  DFMA R36, R36, R36, R34 ;  /* 0x000000242424722b */ /* 0x000fe20000000022 */
[----:B------:R-:W-:Y:S02]  /*1e50*/  @!P1 LEA.HI.X R11, R4, R11, R7, 0x3, P4 ;  /* 0x0000000b040b9211 */ /* 0x000fe400020f1c07 */
[----:B------:R-:W-:Y:S01]  /*1e60*/  CS2R R34, SRZ ;  /* 0x0000000000227805 */ /* 0x000fe2000001ff00 */
[----:B------:R-:W-:-:S05]  /*1e70*/  @!P2 IMAD R7, R5, 0x17, RZ ;  /* 0x000000170507a824 */ /* 0x000fca00078e02ff */
[----:B------:R3:W4:Y:S01]  /*1e80*/  @!P1 LDG.E.64 R34, desc[UR4][R10.64] ;  /* 0x000000040a229981 */ /* 0x000722000c1e1b00 */
[----:B------:R-:W-:-:S04]  /*1e90*/  @!P2 IADD3 R4, P1, PT, R6, R7, RZ ;  /* 0x000000070604a210 */ /* 0x000fc80007f3e0ff */
[----:B------:R-:W-:Y:S02]  /*1ea0*/  @!P2 LEA.HI.X.SX32 R7, R7, RZ, 0x1, P1 ;  /* 0x000000ff0707a211 */ /* 0x000fe400008f0eff */
[C---:B0-----:R-:W-:Y:S02]  /*1eb0*/  @!P2 LEA R44, P1, R4.reuse, R44, 0x3 ;  /* 0x0000002c042ca211 */ /* 0x041fe400078218ff */
[----:B-1----:R-:W-:Y:S02]  /*1ec0*/  CS2R R8, SRZ ;  /* 0x0000000000087805 */ /* 0x002fe4000001ff00 */
[----:B------:R-:W-:-:S05]  /*1ed0*/  @!P2 LEA.HI.X R45, R4, R45, R7, 0x3, P1 ;  /* 0x0000002d042da211 */ /* 0x000fca00008f1c07 */
[----:B------:R-:W4:Y:S01]  /*1ee0*/  @!P2 LDG.E.64 R8, desc[UR4][R44.64] ;  /* 0x000000042c08a981 */ /* 0x000f22000c1e1b00 */
[----:B------:R-:W-:-:S13]  /*1ef0*/  ISETP.LT.OR P0, PT, R0, 0x1d, !P3 ;  /* 0x0000001d0000780c */ /* 0x000fda0005f01670 */
[----:B------:R-:W0:Y:S01]  /*1f00*/  @!P0 LDC.64 R42, c[0x0][0x380] ;  /* 0x0000e000ff2a8b82 */ /* 0x000e220000000a00 */
[----:B------:R-:W-:-:S05]  /*1f10*/  @!P0 IMAD R7, R5, 0x1c, RZ ;  /* 0x0000001c05078824 */ /* 0x000fca00078e02ff */
[----:B------:R-:W-:-:S04]  /*1f20*/  @!P0 IADD3 R4, P1, PT, R6, R7, RZ ;  /* 0x0000000706048210 */ /* 0x000fc80007f3e0ff */
[----:B------:R-:W-:Y:S02]  /*1f30*/  @!P0 LEA.HI.X.SX32 R7, R7, RZ, 0x1, P1 ;  /* 0x000000ff07078211 */ /* 0x000fe400008f0eff */
[----:B---3--:R-:W-:Y:S02]  /*1f40*/  CS2R R10, SRZ ;  /* 0x00000000000a7805 */ /* 0x008fe4000001ff00 */
[----:B0-----:R-:W-:-:S04]  /*1f50*/  @!P0 LEA R42, P1, R4, R42, 0x3 ;  /* 0x0000002a042a8211 */ /* 0x001fc800078218ff */
[----:B------:R-:W-:-:S05]  /*1f60*/  @!P0 LEA.HI.X R43, R4, R43, R7, 0x3, P1 ;  /* 0x0000002b042b8211 */ /* 0x000fca00008f1c07 */
[----:B------:R0:W3:Y:S01]  /*1f70*/  @!P0 LDG.E.64 R10, desc[UR4][R42.64] ;  /* 0x000000042a0a8981 */ /* 0x0000e2000c1e1b00 */
[C---:B------:R-:W-:Y:S02]  /*1f80*/  ISETP.LT.OR P2, PT, R0.reuse, 0x1e, !P3 ;  /* 0x0000001e0000780c */ /* 0x040fe40005f41670 */
[C---:B------:R-:W-:Y:S01]  /*1f90*/  ISETP.LT.OR P4, PT, R0.reuse, 0x1f, !P3 ;  /* 0x0000001f0000780c */ /* 0x040fe20005f81670 */
[----:B------:R-:W-:Y:S02]  /*1fa0*/  DADD R20, R20, R2 ;  /* 0x0000000014147229 */ /* 0x000fe40000000002 */
[----:B------:R-:W-:Y:S01]  /*1fb0*/  DFMA R2, R2, R2, R40 ;  /* 0x000000020202722b */ /* 0x000fe20000000028 */
[----:B------:R-:W-:-:S09]  /*1fc0*/  ISETP.LT.OR P1, PT, R0, 0x20, !P3 ;  /* 0x000000200000780c */ /* 0x000fd20005f21670 */
[----:B------:R-:W1:Y:S01]  /*1fd0*/  @!P4 LDC.64 R40, c[0x0][0x380] ;  /* 0x0000e000ff28cb82 */ /* 0x000e620000000a00 */
[----:B------:R-:W-:Y:S01]  /*1fe0*/  @!P2 IMAD R7, R5, 0x1d, RZ ;  /* 0x0000001d0507a824 */ /* 0x000fe200078e02ff */
[----:B------:R-:W-:-:S13]  /*1ff0*/  ISETP.LT.OR P0, PT, R0, 0x25, !P3 ;  /* 0x000000250000780c */ /* 0x000fda0005f01670 */
[----:B0-----:R-:W0:Y:S01]  /*2000*/  @!P0 LDC.64 R42, c[0x0][0x380] ;  /* 0x0000e000ff2a8b82 */ /* 0x001e220000000a00 */
[----:B--2---:R-:W-:Y:S02]  /*2010*/  DADD R20, R20, R12 ;  /* 0x0000000014147229 */ /* 0x004fe4000000000c */
[----:B----4-:R-:W-:Y:S02]  /*2020*/  DADD R18, R18, R32 ;  /* 0x0000000012127229 */ /* 0x010fe40000000020 */
[----:B------:R-:W-:-:S03]  /*2030*/  DFMA R36, R32, R32, R36 ;  /* 0x000000202024722b */ /* 0x000fc60000000024 */
[----:B------:R-:W2:Y:S01]  /*2040*/  @!P2 LDC.64 R32, c[0x0][0x380] ;  /* 0x0000e000ff20ab82 */ /* 0x000ea20000000a00 */
[----:B------:R-:W-:Y:S01]  /*2050*/  DFMA R12, R12, R12, R2 ;  /* 0x0000000c0c0c722b */ /* 0x000fe20000000002 */
[C---:B------:R-:W-:Y:S01]  /*2060*/  @!P2 IADD3 R3, P5, PT, R6.reuse, R7, RZ ;  /* 0x000000070603a210 */ /* 0x040fe20007fbe0ff */
[----:B------:R-:W-:Y:S02]  /*2070*/  DADD R18, R18, R34 ;  /* 0x0000000012127229 */ /* 0x000fe40000000022 */
[----:B------:R-:W-:Y:S01]  /*2080*/  DFMA R34, R34, R34, R36 ;  /* 0x000000222222722b */ /* 0x000fe20000000024 */
[----:B------:R-:W-:Y:S01]  /*2090*/  @!P4 IMAD R37, R5, 0x1e, RZ ;  /* 0x0000001e0525c824 */ /* 0x000fe200078e02ff */
[----:B------:R-:W-:Y:S02]  /*20a0*/  @!P2 LEA.HI.X.SX32 R4, R7, RZ, 0x1, P5 ;  /* 0x000000ff0704a211 */ /* 0x000fe400028f0eff */
[----:B--2---:R-:W-:Y:S02]  /*20b0*/  @!P2 LEA R32, P5, R3, R32, 0x3 ;  /* 0x000000200320a211 */ /* 0x004fe400078a18ff */
[----:B------:R-:W-:Y:S01]  /*20c0*/  @!P4 IADD3 R2, P6, PT, R6, R37, RZ ;  /* 0x000000250602c210 */ /* 0x000fe20007fde0ff */
[----:B------:R-:W-:-:S02]  /*20d0*/  DADD R18, R18, R8 ;  /* 0x0000000012127229 */ /* 0x000fc40000000008 */
[----:B------:R-:W-:Y:S01]  /*20e0*/  DFMA R8, R8, R8, R34 ;  /* 0x000000080808722b */ /* 0x000fe20000000022 */
[----:B------:R-:W2:Y:S01]  /*20f0*/  @!P1 LDC.64 R34, c[0x0][0x380] ;  /* 0x0000e000ff229b82 */ /* 0x000ea20000000a00 */
[----:B------:R-:W-:Y:S02]  /*2100*/  @!P2 LEA.HI.X R33, R3, R33, R4, 0x3, P5 ;  /* 0x000000210321a211 */ /* 0x000fe400028f1c04 */
[----:B------:R-:W-:Y:S02]  /*2110*/  @!P4 LEA.HI.X.SX32 R37, R37, RZ, 0x1, P6 ;  /* 0x000000ff2525c211 */ /* 0x000fe400030f0eff */
[----:B-1----:R-:W-:Y:S01]  /*2120*/  @!P4 LEA R40, P5, R2, R40, 0x3 ;  /* 0x000000280228c211 */ /* 0x002fe200078a18ff */
[----:B------:R-:W-:-:S03]  /*2130*/  @!P1 IMAD R3, R5, 0x1f, RZ ;  /* 0x0000001f05039824 */ /* 0x000fc600078e02ff */
[----:B------:R-:W-:Y:S02]  /*2140*/  @!P4 LEA.HI.X R41, R2, R41, R37, 0x3, P5 ;  /* 0x000000290229c211 */ /* 0x000fe400028f1c25 */
[----:B------:R-:W-:Y:S02]  /*2150*/  CS2R R36, SRZ ;  /* 0x0000000000247805 */ /* 0x000fe4000001ff00 */
[----:B------:R-:W-:-:S04]  /*2160*/  ISETP.LT.OR P5, PT, R0, 0x26, !P3 ;  /* 0x000000260000780c */ /* 0x000fc80005fa1670 */
[----:B------:R1:W5:Y:S01]  /*2170*/  @!P2 LDG.E.64 R36, desc[UR4][R32.64] ;  /* 0x000000042024a981 */ /* 0x000362000c1e1b00 */
[----:B------:R-:W-:Y:S01]  /*2180*/  @!P1 IADD3 R4, P2, PT, R6, R3, RZ ;  /* 0x0000000306049210 */ /* 0x000fe20007f5e0ff */
[----:B------:R-:W-:-:S03]  /*2190*/  @!P0 IMAD R7, R5, 0x24, RZ ;  /* 0x0000002405078824 */ /* 0x000fc600078e02ff */
[----:B------:R-:W-:Y:S02]  /*21a0*/  @!P1 LEA.HI.X.SX32 R44, R3, RZ, 0x1, P2 ;  /* 0x000000ff032c9211 */ /* 0x000fe400010f0eff */
[C---:B--2---:R-:W-:Y:S02]  /*21b0*/  @!P1 LEA R34, P2, R4.reuse, R34, 0x3 ;  /* 0x0000002204229211 */ /* 0x044fe400078418ff */
[----:B------:R-:W2:Y:S02]  /*21c0*/  @!P5 LDC.64 R2, c[0x0][0x380] ;  /* 0x0000e000ff02db82 */ /* 0x000ea40000000a00 */
[----:B------:R-:W-:Y:S02]  /*21d0*/  @!P1 LEA.HI.X R35, R4, R35, R44, 0x3, P2 ;  /* 0x0000002304239211 */ /* 0x000fe400010f1c2c */
[----:B------:R-:W-:-:S04]  /*21e0*/  @!P0 IADD3 R4, P2, PT, R6, R7, RZ ;  /* 0x0000000706048210 */ /* 0x000fc80007f5e0ff */
[----:B------:R-:W-:Y:S02]  /*21f0*/  @!P0 LEA.HI.X.SX32 R7, R7, RZ, 0x1, P2 ;  /* 0x000000ff07078211 */ /* 0x000fe400010f0eff */
[C---:B0-----:R-:W-:Y:S02]  /*2200*/  @!P0 LEA R42, P2, R4.reuse, R42, 0x3 ;  /* 0x0000002a042a8211 */ /* 0x041fe400078418ff */
[----:B-1----:R-:W-:Y:S02]  /*2210*/  CS2R R32, SRZ ;  /* 0x0000000000207805 */ /* 0x002fe4000001ff00 */
[----:B------:R-:W-:Y:S01]  /*2220*/  @!P0 LEA.HI.X R43, R4, R43, R7, 0x3, P2 ;  /* 0x0000002b042b8211 */ /* 0x000fe200010f1c07 */
[----:B------:R-:W-:-:S04]  /*2230*/  @!P5 IMAD R7, R5, 0x25, RZ ;  /* 0x000000250507d824 */ /* 0x000fc800078e02ff */
[----:B------:R2:W4:Y:S01]  /*2240*/  @!P0 LDG.E.64 R32, desc[UR4][R42.64] ;  /* 0x000000042a208981 */ /* 0x000522000c1e1b00 */
[----:B------:R-:W-:Y:S02]  /*2250*/  @!P5 IADD3 R4, P0, PT, R6, R7, RZ ;  /* 0x000000070604d210 */ /* 0x000fe40007f1e0ff */
[----:B------:R-:W-:Y:S02]  /*2260*/  ISETP.LT.OR P2, PT, R0, 0x27, !P3 ;  /* 0x000000270000780c */ /* 0x000fe40005f41670 */
[----:B------:R-:W-:Y:S01]  /*2270*/  @!P5 LEA.HI.X.SX32 R7, R7, RZ, 0x1, P0 ;  /* 0x000000ff0707d211 */ /* 0x000fe200000f0eff */
[----:B---3--:R-:W-:Y:S01]  /*2280*/  DADD R18, R18, R10 ;  /* 0x0000000012127229 */ /* 0x008fe2000000000a */
[----:B------:R-:W-:Y:S02]  /*2290*/  CS2R R44, SRZ ;  /* 0x00000000002c7805 */ /* 0x000fe4000001ff00 */
[----:B--2---:R-:W-:Y:S01]  /*22a0*/  @!P5 LEA R42, P0, R4, R2, 0x3 ;  /* 0x00000002042ad211 */ /* 0x004fe200078018ff */
[----:B------:R-:W-:Y:S01]  /*22b0*/  DFMA R10, R10, R10, R8 ;  /* 0x0000000a0a0a722b */ /* 0x000fe20000000008 */
[----:B------:R-:W-:-:S02]  /*22c0*/  CS2R R8, SRZ ;  /* 0x0000000000087805 */ /* 0x000fc4000001ff00 */
[----:B------:R-:W-:-:S05]  /*22d0*/  @!P5 LEA.HI.X R43, R4, R3, R7, 0x3, P0 ;  /* 0x00000003042bd211 */ /* 0x000fca00000f1c07 */
[----:B------:R-:W2:Y:S04]  /*22e0*/  @!P5 LDG.E.64 R44, desc[UR4][R42.64] ;  /* 0x000000042a2cd981 */ /* 0x000ea8000c1e1b00 */
[----:B------:R0:W5:Y:S02]  /*22f0*/  @!P4 LDG.E.64 R8, desc[UR4][R40.64] ;  /* 0x000000042808c981 */ /* 0x000164000c1e1b00 */
[----:B0-----:R-:W0:Y:S01]  /*2300*/  @!P2 LDC.64 R40, c[0x0][0x380] ;  /* 0x0000e000ff28ab82 */ /* 0x001e220000000a00 */
[----:B------:R-:W-:Y:S01]  /*2310*/  @!P2 IMAD R7, R5, 0x26, RZ ;  /* 0x000000260507a824 */ /* 0x000fe200078e02ff */
[----:B------:R-:W-:-:S04]  /*2320*/  CS2R R2, SRZ ;  /* 0x0000000000027805 */ /* 0x000fc8000001ff00 */
[----:B------:R-:W-:Y:S02]  /*2330*/  @!P2 IADD3 R4, P0, PT, R6, R7, RZ ;  /* 0x000000070604a210 */ /* 0x000fe40007f1e0ff */
[----:B------:R1:W5:Y:S02]  /*2340*/  @!P1 LDG.E.64 R2, desc[UR4][R34.64] ;  /* 0x0000000422029981 */ /* 0x000364000c1e1b00 */
[----:B------:R-:W-:Y:S02]  /*2350*/  @!P2 LEA.HI.X.SX32 R7, R7, RZ, 0x1, P0 ;  /* 0x000000ff0707a211 */ /* 0x000fe400000f0eff */
[----:B-1----:R-:W-:Y:S02]  /*2360*/  CS2R R34, SRZ ;  /* 0x0000000000227805 */ /* 0x002fe4000001ff00 */
[----:B0-----:R-:W-:-:S04]  /*2370*/  @!P2 LEA R40, P0, R4, R40, 0x3 ;  /* 0x000000280428a211 */ /* 0x001fc800078018ff */
[----:B------:R-:W-:-:S05]  /*2380*/  @!P2 LEA.HI.X R41, R4, R41, R7, 0x3, P0 ;  /* 0x000000290429a211 */ /* 0x000fca00000f1c07 */
[----:B------:R-:W3:Y:S01]  /*2390*/  @!P2 LDG.E.64 R34, desc[UR4][R40.64] ;  /* 0x000000042822a981 */ /* 0x000ee2000c1e1b00 */
[----:B------:R-:W-:-:S13]  /*23a0*/  ISETP.LT.OR P0, PT, R0, 0x28, !P3 ;  /* 0x000000280000780c */ /* 0x000fda0005f01670 */
[----:B------:R-:W-:-:S05]  /*23b0*/  @!P0 IMAD R7, R5, 0x27, RZ ;  /* 0x0000002705078824 */ /* 0x000fca00078e02ff */
[----:B------:R-:W-:-:S04]  /*23c0*/  @!P0 IADD3 R4, P1, PT, R6, R7, RZ ;  /* 0x0000000706048210 */ /* 0x000fc80007f3e0ff */
[----:B------:R-:W-:Y:S01]  /*23d0*/  @!P0 LEA.HI.X.SX32 R7, R7, RZ, 0x1, P1 ;  /* 0x000000ff07078211 */ /* 0x000fe200008f0eff */
[----:B----4-:R-:W-:-:S08]  /*23e0*/  DADD R42, RZ, R32 ;  /* 0x00000000ff2a7229 */ /* 0x010fd00000000020 */
[----:B--2---:R-:W-:Y:S02]  /*23f0*/  DADD R42, R42, R44 ;  /* 0x000000002a2a7229 */ /* 0x004fe4000000002c */
[----:B------:R-:W-:-:S08]  /*2400*/  DMUL R44, R44, R44 ;  /* 0x0000002c2c2c7228 */ /* 0x000fd00000000000 */
[----:B------:R-:W-:Y:S01]  /*2410*/  DFMA R44, R32, R32, R44 ;  /* 0x00000020202c722b */ /* 0x000fe2000000002c */
[----:B------:R-:W0:Y:S02]  /*2420*/  @!P0 LDC.64 R32, c[0x0][0x380] ;  /* 0x0000e000ff208b82 */ /* 0x000e240000000a00 */
[----:B0-----:R-:W-:-:S04]  /*2430*/  @!P0 LEA R32, P1, R4, R32, 0x3 ;  /* 0x0000002004208211 */ /* 0x001fc800078218ff */
[----:B------:R-:W-:Y:S01]  /*2440*/  @!P0 LEA.HI.X R33, R4, R33, R7, 0x3, P1 ;  /* 0x0000002104218211 */ /* 0x000fe200008f1c07 */
[----:B---3--:R-:W-:Y:S02]  /*2450*/  DADD R42, R42, R34 ;  /* 0x000000002a2a7229 */ /* 0x008fe40000000022 */
[----:B------:R-:W-:Y:S01]  /*2460*/  DFMA R44, R34, R34, R44 ;  /* 0x00000022222c722b */ /* 0x000fe2000000002c */
[----:B------:R-:W-:-:S06]  /*2470*/  CS2R R34, SRZ ;  /* 0x0000000000227805 */ /* 0x000fcc000001ff00 */
[----:B------:R-:W2:Y:S01]  /*2480*/  @!P0 LDG.E.64 R34, desc[UR4][R32.64] ;  /* 0x0000000420228981 */ /* 0x000ea2000c1e1b00 */
[----:B------:R-:W-:-:S13]  /*2490*/  ISETP.LT.OR P0, PT, R0, 0x2d, !P3 ;  /* 0x0000002d0000780c */ /* 0x000fda0005f01670 */
[----:B------:R-:W0:Y:S01]  /*24a0*/  @!P0 LDC.64 R40, c[0x0][0x380] ;  /* 0x0000e000ff288b82 */ /* 0x000e220000000a00 */
[----:B------:R-:W-:-:S05]  /*24b0*/  @!P0 IMAD R7, R5, 0x2c, RZ ;  /* 0x0000002c05078824 */ /* 0x000fca00078e02ff */
[----:B------:R-:W-:-:S04]  /*24c0*/  @!P0 IADD3 R4, P1, PT, R6, R7, RZ ;  /* 0x0000000706048210 */ /* 0x000fc80007f3e0ff */
[----:B------:R-:W-:Y:S02]  /*24d0*/  @!P0 LEA.HI.X.SX32 R7, R7, RZ, 0x1, P1 ;  /* 0x000000ff07078211 */ /* 0x000fe400008f0eff */
[----:B0-----:R-:W-:-:S04]  /*24e0*/  @!P0 LEA R40, P1, R4, R40, 0x3 ;  /* 0x0000002804288211 */ /* 0x001fc800078218ff */
[----:B------:R-:W-:Y:S01]  /*24f0*/  @!P0 LEA.HI.X R41, R4, R41, R7, 0x3, P1 ;  /* 0x0000002904298211 */ /* 0x000fe200008f1c07 */
[----:B--2---:R-:W-:Y:S02]  /*2500*/  DADD R42, R42, R34 ;  /* 0x000000002a2a7229 */ /* 0x004fe40000000022 */
        /* <DEDUP_REMOVED lines=101> */
[----:B------:R0:W2:Y:S01]  /*2b60*/  @!P0 LDG.E.64 R34, desc[UR4][R32.64] ;  /* 0x0000000420228981 */ /* 0x0000a2000c1e1b00 */
[C---:B------:R-:W-:Y:S02]  /*2b70*/  ISETP.LT.OR P0, PT, R0.reuse, 0x3f, !P3 ;  /* 0x0000003f0000780c */ /* 0x040fe40005f01670 */
[----:B------:R-:W-:-:S11]  /*2b80*/  ISETP.LT.OR P1, PT, R0, 0x40, !P3 ;  /* 0x000000400000780c */ /* 0x000fd60005f21670 */
[----:B------:R-:W1:Y:S01]  /*2b90*/  @!P0 LDC.64 R40, c[0x0][0x380] ;  /* 0x0000e000ff288b82 */ /* 0x000e620000000a00 */
[----:B------:R-:W-:-:S05]  /*2ba0*/  @!P0 IMAD R7, R5, 0x3e, RZ ;  /* 0x0000003e05078824 */ /* 0x000fca00078e02ff */
[----:B------:R-:W-:-:S04]  /*2bb0*/  @!P0 IADD3 R0, P2, PT, R6, R7, RZ ;  /* 0x0000000706008210 */ /* 0x000fc80007f5e0ff */
[----:B------:R-:W-:Y:S02]  /*2bc0*/  @!P0 LEA.HI.X.SX32 R7, R7, RZ, 0x1, P2 ;  /* 0x000000ff07078211 */ /* 0x000fe400010f0eff */
[----:B0-----:R-:W-:Y:S01]  /*2bd0*/  CS2R R32, SRZ ;  /* 0x0000000000207805 */ /* 0x001fe2000001ff00 */
[----:B------:R-:W-:Y:S01]  /*2be0*/  @!P1 IMAD R5, R5, 0x3f, RZ ;  /* 0x0000003f05059824 */ /* 0x000fe200078e02ff */
[----:B-1----:R-:W-:-:S04]  /*2bf0*/  @!P0 LEA R40, P2, R0, R40, 0x3 ;  /* 0x0000002800288211 */ /* 0x002fc800078418ff */
[----:B------:R-:W-:-:S05]  /*2c00*/  @!P0 LEA.HI.X R41, R0, R41, R7, 0x3, P2 ;  /* 0x0000002900298211 */ /* 0x000fca00010f1c07 */
[----:B------:R-:W3:Y:S01]  /*2c10*/  @!P0 LDG.E.64 R32, desc[UR4][R40.64] ;  /* 0x0000000428208981 */ /* 0x000ee2000c1e1b00 */
[----:B------:R-:W-:-:S04]  /*2c20*/  @!P1 IADD3 R0, P0, PT, R6, R5, RZ ;  /* 0x0000000506009210 */ /* 0x000fc80007f1e0ff */
[----:B------:R-:W-:Y:S01]  /*2c30*/  @!P1 LEA.HI.X.SX32 R5, R5, RZ, 0x1, P0 ;  /* 0x000000ff05059211 */ /* 0x000fe200000f0eff */
[----:B--2---:R-:W-:Y:S02]  /*2c40*/  DADD R42, R42, R34 ;  /* 0x000000002a2a7229 */ /* 0x004fe40000000022 */
[----:B------:R-:W-:Y:S01]  /*2c50*/  DFMA R44, R34, R34, R44 ;  /* 0x00000022222c722b */ /* 0x000fe2000000002c */
[----:B------:R-:W0:Y:S02]  /*2c60*/  @!P1 LDC.64 R34, c[0x0][0x380] ;  /* 0x0000e000ff229b82 */ /* 0x000e240000000a00 */
[----:B0-----:R-:W-:-:S04]  /*2c70*/  @!P1 LEA R34, P0, R0, R34, 0x3 ;  /* 0x0000002200229211 */ /* 0x001fc800078018ff */
[----:B------:R-:W-:Y:S02]  /*2c80*/  @!P1 LEA.HI.X R35, R0, R35, R5, 0x3, P0 ;  /* 0x0000002300239211 */ /* 0x000fe400000f1c05 */
[----:B------:R-:W-:-:S06]  /*2c90*/  CS2R R4, SRZ ;  /* 0x0000000000047805 */ /* 0x000fcc000001ff00 */
[----:B------:R-:W2:Y:S01]  /*2ca0*/  @!P1 LDG.E.64 R4, desc[UR4][R34.64] ;  /* 0x0000000422049981 */ /* 0x000ea2000c1e1b00 */
[----:B---3--:R-:W-:Y:S02]  /*2cb0*/  DADD R42, R42, R32 ;  /* 0x000000002a2a7229 */ /* 0x008fe40000000020 */
[----:B------:R-:W-:-:S06]  /*2cc0*/  DFMA R44, R32, R32, R44 ;  /* 0x00000020202c722b */ /* 0x000fcc000000002c */
[----:B--2---:R-:W-:Y:S01]  /*2cd0*/  DADD R42, R42, R4 ;  /* 0x000000002a2a7229 */ /* 0x004fe20000000004 */
[----:B------:R-:W-:Y:S10]  /*2ce0*/  @!P3 EXIT ;  /* 0x000000000000b94d */ /* 0x000ff40003800000 */
[----:B------:R-:W-:Y:S01]  /*2cf0*/  DMUL R32, R42, 0.0625 ;  /* 0x3fb000002a207828 */ /* 0x000fe20000000000 */
[----:B------:R-:W-:Y:S01]  /*2d00*/  BSSY.RECONVERGENT B0, `(.L_x_0) ;  /* 0x0000032000007945 */ /* 0x000fe20003800200 */
[----:B------:R-:W-:Y:S02]  /*2d10*/  DFMA R44, R4, R4, R44 ;  /* 0x00000004042c722b */ /* 0x000fe4000000002c */
[----:B-----5:R-:W-:Y:S02]  /*2d20*/  DADD R4, R18, R36 ;  /* 0x0000000012047229 */ /* 0x020fe40000000024 */
[----:B------:R-:W-:Y:S01]  /*2d30*/  DFMA R36, R36, R36, R10 ;  /* 0x000000242424722b */ /* 0x000fe2000000000a */
[----:B------:R-:W-:Y:S01]  /*2d40*/  IMAD.MOV.U32 R18, RZ, RZ, 0x0 ;  /* 0x00000000ff127424 */ /* 0x000fe200078e00ff */
[----:B------:R-:W-:Y:S01]  /*2d50*/  DMUL R42, R32, R32 ;  /* 0x00000020202a7228 */ /* 0x000fe20000000000 */
[----:B------:R-:W-:Y:S01]  /*2d60*/  IMAD.MOV.U32 R19, RZ, RZ, 0x3fd80000 ;  /* 0x3fd80000ff137424 */ /* 0x000fe200078e00ff */
[----:B------:R-:W-:-:S02]  /*2d70*/  DMUL R38, R38, 0.25 ;  /* 0x3fd0000026267828 */ /* 0x000fc40000000000 */
[----:B------:R-:W-:Y:S02]  /*2d80*/  DMUL R30, R30, 0.25 ;  /* 0x3fd000001e1e7828 */ /* 0x000fe40000000000 */
[----:B------:R-:W-:Y:S02]  /*2d90*/  DADD R4, R4, R8 ;  /* 0x0000000004047229 */ /* 0x000fe40000000008 */
[----:B------:R-:W-:Y:S02]  /*2da0*/  DFMA R42, R44, 0.0625, -R42 ;  /* 0x3fb000002c2a782b */ /* 0x000fe4000000082a */
[----:B------:R-:W-:Y:S02]  /*2db0*/  DFMA R8, R8, R8, R36 ;  /* 0x000000080808722b */ /* 0x000fe40000000024 */
[----:B------:R-:W-:Y:S02]  /*2dc0*/  DMUL R36, R30, R30 ;  /* 0x0000001e1e247228 */ /* 0x000fe40000000000 */
[----:B------:R-:W0:Y:S01]  /*2dd0*/  MUFU.RSQ64H R35, R43 ;  /* 0x0000002b00237308 */ /* 0x000e220000001c00 */
[----:B------:R-:W-:-:S02]  /*2de0*/  DMUL R24, R24, 0.25 ;  /* 0x3fd0000018187828 */ /* 0x000fc40000000000 */
[----:B------:R-:W-:Y:S01]  /*2df0*/  DADD R4, R4, R2 ;  /* 0x0000000004047229 */ /* 0x000fe20000000002 */
[----:B------:R-:W-:Y:S01]  /*2e00*/  VIADD R34, R43, 0xfcb00000 ;  /* 0xfcb000002b227836 */ /* 0x000fe20000000000 */
[----:B------:R-:W-:Y:S02]  /*2e10*/  DMUL R22, R22, 0.25 ;  /* 0x3fd0000016167828 */ /* 0x000fe40000000000 */
[----:B------:R-:W-:Y:S02]  /*2e20*/  DMUL R20, R20, 0.0625 ;  /* 0x3fb0000014147828 */ /* 0x000fe40000000000 */
[----:B------:R-:W-:Y:S01]  /*2e30*/  DFMA R26, R26, 0.25, -R36 ;  /* 0x3fd000001a1a782b */ /* 0x000fe20000000824 */
[----:B------:R-:W-:Y:S01]  /*2e40*/  ISETP.GE.U32.AND P0, PT, R34, 0x7ca00000, PT ;  /* 0x7ca000002200780c */ /* 0x000fe20003f06070 */
[----:B------:R-:W-:Y:S02]  /*2e50*/  DFMA R8, R2, R2, R8 ;  /* 0x000000020208722b */ /* 0x000fe40000000008 */
[----:B------:R-:W-:-:S02]  /*2e60*/  DMUL R36, R22, R22 ;  /* 0x0000001616247228 */ /* 0x000fc40000000000 */
[----:B0-----:R-:W-:-:S06]  /*2e70*/  DMUL R40, R34, R34 ;  /* 0x0000002222287228 */ /* 0x001fcc0000000000 */
[----:B------:R-:W-:Y:S02]  /*2e80*/  DFMA R14, R14, 0.25, -R36 ;  /* 0x3fd000000e0e782b */ /* 0x000fe40000000824 */
[----:B------:R-:W-:-:S08]  /*2e90*/  DFMA R10, R42, -R40, 1 ;  /* 0x3ff000002a0a742b */ /* 0x000fd00000000828 */
[----:B------:R-:W-:Y:S02]  /*2ea0*/  DFMA R18, R10, R18, 0.5 ;  /* 0x3fe000000a12742b */ /* 0x000fe40000000012 */
[----:B------:R-:W-:Y:S02]  /*2eb0*/  DMUL R40, R34, R10 ;  /* 0x0000000a22287228 */ /* 0x000fe40000000000 */
[----:B------:R-:W-:-:S06]  /*2ec0*/  DMUL R10, R38, R38 ;  /* 0x00000026260a7228 */ /* 0x000fcc0000000000 */
[----:B------:R-:W-:Y:S02]  /*2ed0*/  DFMA R40, R18, R40, R34 ;  /* 0x000000281228722b */ /* 0x000fe40000000022 */
[----:B------:R-:W-:Y:S02]  /*2ee0*/  DFMA R28, R28, 0.25, -R10 ;  /* 0x3fd000001c1c782b */ /* 0x000fe4000000080a */
[----:B------:R-:W-:Y:S02]  /*2ef0*/  DMUL R10, R24, R24 ;  /* 0x00000018180a7228 */ /* 0x000fe40000000000 */
[----:B------:R-:W-:Y:S02]  /*2f00*/  DMUL R18, R4, 0.0625 ;  /* 0x3fb0000004127828 */ /* 0x000fe40000000000 */
[----:B------:R-:W-:Y:S02]  /*2f10*/  DMUL R2, R42, R40 ;  /* 0x000000282a027228 */ /* 0x000fe40000000000 */
[----:B------:R-:W-:-:S02]  /*2f20*/  DMUL R4, R20, R20 ;  /* 0x0000001414047228 */ /* 0x000fc40000000000 */
[----:B------:R-:W-:Y:S02]  /*2f30*/  DFMA R16, R16, 0.25, -R10 ;  /* 0x3fd000001010782b */ /* 0x000fe4000000080a */
[----:B------:R-:W-:Y:S02]  /*2f40*/  DMUL R10, R18, R18 ;  /* 0x00000012120a7228 */ /* 0x000fe40000000000 */
[----:B------:R-:W-:Y:S02]  /*2f50*/  DFMA R36, R2, -R2, R42 ;  /* 0x800000020224722b */ /* 0x000fe4000000002a */
[----:B------:R-:W-:Y:S01]  /*2f60*/  DFMA R12, R12, 0.0625, -R4 ;  /* 0x3fb000000c0c782b */ /* 0x000fe20000000804 */
[----:B------:R-:W-:Y:S02]  /*2f70*/  VIADD R5, R41, 0xfff00000 ;  /* 0xfff0000029057836 */ /* 0x000fe40000000000 */
[----:B------:R-:W-:Y:S01]  /*2f80*/  IMAD.MOV.U32 R4, RZ, RZ, R40 ;  /* 0x000000ffff047224 */ /* 0x000fe200078e0028 */
[----:B------:R-:W-:-:S05]  /*2f90*/  DFMA R10, R8, 0.0625, -R10 ;  /* 0x3fb00000080a782b */ /* 0x000fca000000080a */
[----:B------:R-:W-:Y:S01]  /*2fa0*/  DFMA R8, R36, R4, R2 ;  /* 0x000000042408722b */ /* 0x000fe20000000002 */
[----:B------:R-:W-:Y:S10]  /*2fb0*/  @!P0 BRA `(.L_x_1) ;  /* 0x0000000000188947 */ /* 0x000ff40003800000 */
[----:B------:R-:W-:Y:S01]  /*2fc0*/  IMAD.MOV.U32 R0, RZ, RZ, R40 ;  /* 0x000000ffff007224 */ /* 0x000fe200078e0028 */
[----:B------:R-:W-:Y:S01]  /*2fd0*/  MOV R4, 0x3000 ;  /* 0x0000300000047802 */ /* 0x000fe20000000f00 */
[----:B------:R-:W-:-:S07]  /*2fe0*/  IMAD.MOV.U32 R35, RZ, RZ, R43 ;  /* 0x000000ffff237224 */ /* 0x000fce00078e002b */
[----:B------:R-:W-:Y:S05]  /*2ff0*/  CALL.REL.NOINC `($__internal_0_$__cuda_sm20_dsqrt_rn_f64_mediumpath_v1) ;  /* 0x0000000c00347944 */ /* 0x000fea0003c00000 */
[----:B------:R-:W-:Y:S02]  /*3000*/  IMAD.MOV.U32 R8, RZ, RZ, R2 ;  /* 0x000000ffff087224 */ /* 0x000fe400078e0002 */
[----:B------:R-:W-:-:S07]  /*3010*/  IMAD.MOV.U32 R9, RZ, RZ, R3 ;  /* 0x000000ffff097224 */ /* 0x000fce00078e0003 */
.L_x_1:
[----:B------:R-:W-:Y:S05]  /*3020*/  BSYNC.RECONVERGENT B0 ;  /* 0x0000000000007941 */ /* 0x000fea0003800200 */
.L_x_0:
[----:B------:R-:W0:Y:S01]  /*3030*/  MUFU.RSQ64H R35, R29 ;  /* 0x0000001d00237308 */ /* 0x000e220000001c00 */
[----:B------:R-:W-:Y:S01]  /*3040*/  VIADD R34, R29, 0xfcb00000 ;  /* 0xfcb000001d227836 */ /* 0x000fe20000000000 */
[----:B------:R-:W1:Y:S01]  /*3050*/  LDCU.64 UR6, c[0x0][0x388] ;  /* 0x00007100ff0677ac */ /* 0x000e620008000a00 */
[----:B------:R-:W-:Y:S01]  /*3060*/  IMAD.MOV.U32 R42, RZ, RZ, 0x0 ;  /* 0x00000000ff2a7424 */ /* 0x000fe200078e00ff */
[----:B------:R-:W-:Y:S01]  /*3070*/  SHF.R.U32.HI R0, RZ, 0x1d, R6 ;  /* 0x0000001dff007819 */ /* 0x000fe20000011606 */
[----:B------:R-:W-:Y:S01]  /*3080*/  IMAD.MOV.U32 R43, RZ, RZ, 0x3fd80000 ;  /* 0x3fd80000ff2b7424 */ /* 0x000fe200078e00ff */
[----:B------:R-:W2:Y:S01]  /*3090*/  LDCU.64 UR8, c[0x0][0x390] ;  /* 0x00007200ff0877ac */ /* 0x000ea20008000a00 */
[----:B------:R-:W-:Y:S01]  /*30a0*/  IMAD.SHL.U32 R40, R6, 0x8, RZ ;  /* 0x0000000806287824 */ /* 0x000fe200078e00ff */
[----:B------:R-:W-:Y:S01]  /*30b0*/  BSSY.RECONVERGENT B0, `(.L_x_2) ;  /* 0x0000019000007945 */ /* 0x000fe20003800200 */
[----:B0-----:R-:W-:-:S03]  /*30c0*/  DMUL R2, R34, R34 ;  /* 0x0000002222027228 */ /* 0x001fc60000000000 */
[----:B-1----:R-:W-:-:S04]  /*30d0*/  IADD3 R6, P0, PT, R40, UR6, RZ ;  /* 0x0000000628067c10 */ /* 0x002fc8000ff1e0ff */
[----:B------:R-:W-:Y:S01]  /*30e0*/  IADD3.X R7, PT, PT, R0, UR7, RZ, P0, !PT ;  /* 0x0000000700077c10 */ /* 0x000fe200087fe4ff */
[----:B------:R-:W-:Y:S01]  /*30f0*/  DFMA R2, R28, -R2, 1 ;  /* 0x3ff000001c02742b */ /* 0x000fe20000000802 */
[----:B------:R-:W-:Y:S02]  /*3100*/  ISETP.GE.U32.AND P0, PT, R34, 0x7ca00000, PT ;  /* 0x7ca000002200780c */ /* 0x000fe40003f06070 */
[----:B--2---:R-:W-:Y:S01]  /*3110*/  IADD3 R40, P1, PT, R40, UR8, RZ ;  /* 0x0000000828287c10 */ /* 0x004fe2000ff3e0ff */
[----:B------:R0:W-:Y:S03]  /*3120*/  STG.E.64 desc[UR4][R6.64], R38 ;  /* 0x0000002606007986 */ /* 0x0001e6000c101b04 */
[----:B------:R-:W-:Y:S01]  /*3130*/  IADD3.X R41, PT, PT, R0, UR9, RZ, P1, !PT ;  /* 0x0000000900297c10 */ /* 0x000fe20008ffe4ff */
[----:B------:R-:W-:Y:S02]  /*3140*/  DFMA R42, R2, R42, 0.5 ;  /* 0x3fe00000022a742b */ /* 0x000fe4000000002a */
[----:B------:R-:W-:-:S08]  /*3150*/  DMUL R2, R34, R2 ;  /* 0x0000000222027228 */ /* 0x000fd00000000000 */
[----:B------:R-:W-:-:S08]  /*3160*/  DFMA R42, R42, R2, R34 ;  /* 0x000000022a2a722b */ /* 0x000fd00000000022 */
[----:B------:R-:W-:Y:S02]  /*3170*/  DMUL R2, R28, R42 ;  /* 0x0000002a1c027228 */ /* 0x000fe40000000000 */
[----:B------:R-:W-:Y:S02]  /*3180*/  VIADD R5, R43, 0xfff00000 ;  /* 0xfff000002b057836 */ /* 0x000fe40000000000 */
[----:B------:R-:W-:-:S04]  /*3190*/  IMAD.MOV.U32 R4, RZ, RZ, R42 ;  /* 0x000000ffff047224 */ /* 0x000fc800078e002a */
[----:B------:R-:W-:-:S08]  /*31a0*/  DFMA R36, R2, -R2, R28 ;  /* 0x800000020224722b */ /* 0x000fd0000000001c */
[----:B------:R-:W-:Y:S01]  /*31b0*/  DFMA R44, R36, R4, R2 ;  /* 0x00000004242c722b */ /* 0x000fe20000000002 */
[----:B0-----:R-:W-:Y:S10]  /*31c0*/  @!P0 BRA `(.L_x_3) ;  /* 0x00000000001c8947 */ /* 0x001ff40003800000 */
[----:B------:R-:W-:Y:S01]  /*31d0*/  IMAD.MOV.U32 R0, RZ, RZ, R42 ;  /* 0x000000ffff007224 */ /* 0x000fe200078e002a */
[----:B------:R-:W-:Y:S01]  /*31e0*/  MOV R4, 0x3220 ;  /* 0x0000322000047802 */ /* 0x000fe20000000f00 */
[----:B------:R-:W-:Y:S02]  /*31f0*/  IMAD.MOV.U32 R42, RZ, RZ, R28 ;  /* 0x000000ffff2a7224 */ /* 0x000fe400078e001c */
[----:B------:R-:W-:-:S07]  /*3200*/  IMAD.MOV.U32 R35, RZ, RZ, R29 ;  /* 0x000000ffff237224 */ /* 0x000fce00078e001d */
[----:B------:R-:W-:Y:S05]  /*3210*/  CALL.REL.NOINC `($__internal_0_$__cuda_sm20_dsqrt_rn_f64_mediumpath_v1) ;  /* 0x0000000800ac7944 */ /* 0x000fea0003c00000 */
[----:B------:R-:W-:Y:S02]  /*3220*/  IMAD.MOV.U32 R44, RZ, RZ, R2 ;  /* 0x000000ffff2c7224 */ /* 0x000fe400078e0002 */
[----:B------:R-:W-:-:S07]  /*3230*/  IMAD.MOV.U32 R45, RZ, RZ, R3 ;  /* 0x000000ffff2d7224 */ /* 0x000fce00078e0003 */
.L_x_3:
[----:B------:R-:W-:Y:S05]  /*3240*/  BSYNC.RECONVERGENT B0 ;  /* 0x0000000000007941 */ /* 0x000fea0003800200 */
.L_x_2:
[----:B------:R-:W0:Y:S01]  /*3250*/  MUFU.RSQ64H R35, R27 ;  /* 0x0000001b00237308 */ /* 0x000e220000001c00 */
[----:B------:R-:W-:Y:S01]  /*3260*/  VIADD R34, R27, 0xfcb00000 ;  /* 0xfcb000001b227836 */ /* 0x000fe20000000000 */
[----:B------:R-:W1:Y:S01]  /*3270*/  LDC R29, c[0x0][0x398] ;  /* 0x0000e600ff1d7b82 */ /* 0x000e620000000800 */
[----:B------:R-:W-:Y:S01]  /*3280*/  IMAD.MOV.U32 R42, RZ, RZ, 0x0 ;  /* 0x00000000ff2a7424 */ /* 0x000fe200078e00ff */
[----:B------:R-:W-:Y:S01]  /*3290*/  STG.E.64 desc[UR4][R40.64], R44 ;  /* 0x0000002c28007986 */ /* 0x000fe2000c101b04 */
[----:B------:R-:W-:Y:S01]  /*32a0*/  IMAD.MOV.U32 R43, RZ, RZ, 0x3fd80000 ;  /* 0x3fd80000ff2b7424 */ /* 0x000fe200078e00ff */
[----:B------:R-:W-:Y:S01]  /*32b0*/  ISETP.GE.U32.AND P0, PT, R34, 0x7ca00000, PT ;  /* 0x7ca000002200780c */ /* 0x000fe20003f06070 */
[----:B------:R-:W-:Y:S01]  /*32c0*/  BSSY.RECONVERGENT B0, `(.L_x_4) ;  /* 0x0000016000007945 */ /* 0x000fe20003800200 */
[----:B0-----:R-:W-:-:S08]  /*32d0*/  DMUL R2, R34, R34 ;  /* 0x0000002222027228 */ /* 0x001fd00000000000 */
[----:B------:R-:W-:Y:S01]  /*32e0*/  DFMA R2, R26, -R2, 1 ;  /* 0x3ff000001a02742b */ /* 0x000fe20000000802 */
[----:B-1----:R-:W-:-:S04]  /*32f0*/  IMAD.WIDE R4, R29, 0x8, R6 ;  /* 0x000000081d047825 */ /* 0x002fc800078e0206 */
[----:B------:R-:W-:Y:S01]  /*3300*/  IMAD.WIDE R28, R29, 0x8, R40 ;  /* 0x000000081d1c7825 */ /* 0x000fe200078e0228 */
[----:B------:R0:W-:Y:S02]  /*3310*/  STG.E.64 desc[UR4][R4.64], R30 ;  /* 0x0000001e04007986 */ /* 0x0001e4000c101b04 */
[----:B------:R-:W-:Y:S02]  /*3320*/  DFMA R42, R2, R42, 0.5 ;  /* 0x3fe00000022a742b */ /* 0x000fe4000000002a */
[----:B------:R-:W-:-:S08]  /*3330*/  DMUL R2, R34, R2 ;  /* 0x0000000222027228 */ /* 0x000fd00000000000 */
[----:B------:R-:W-:-:S08]  /*3340*/  DFMA R42, R42, R2, R34 ;  /* 0x000000022a2a722b */ /* 0x000fd00000000022 */
[----:B------:R-:W-:Y:S02]  /*3350*/  DMUL R2, R26, R42 ;  /* 0x0000002a1a027228 */ /* 0x000fe40000000000 */
[----:B0-----:R-:W-:Y:S02]  /*3360*/  VIADD R5, R43, 0xfff00000 ;  /* 0xfff000002b057836 */ /* 0x001fe40000000000 */
[----:B------:R-:W-:-:S04]  /*3370*/  IMAD.MOV.U32 R4, RZ, RZ, R42 ;  /* 0x000000ffff047224 */ /* 0x000fc800078e002a */
[----:B------:R-:W-:-:S08]  /*3380*/  DFMA R36, R2, -R2, R26 ;  /* 0x800000020224722b */ /* 0x000fd0000000001a */
[----:B------:R-:W-:Y:S01]  /*3390*/  DFMA R38, R36, R4, R2 ;  /* 0x000000042426722b */ /* 0x000fe20000000002 */
[----:B------:R-:W-:Y:S10]  /*33a0*/  @!P0 BRA `(.L_x_5) ;  /* 0x00000000001c8947 */ /* 0x000ff40003800000 */
[----:B------:R-:W-:Y:S01]  /*33b0*/  IMAD.MOV.U32 R0, RZ, RZ, R42 ;  /* 0x000000ffff007224 */ /* 0x000fe200078e002a */
[----:B------:R-:W-:Y:S01]  /*33c0*/  MOV R4, 0x3400 ;  /* 0x0000340000047802 */ /* 0x000fe20000000f00 */
[----:B------:R-:W-:Y:S02]  /*33d0*/  IMAD.MOV.U32 R42, RZ, RZ, R26 ;  /* 0x000000ffff2a7224 */ /* 0x000fe400078e001a */
[----:B------:R-:W-:-:S07]  /*33e0*/  IMAD.MOV.U32 R35, RZ, RZ, R27 ;  /* 0x000000ffff237224 */ /* 0x000fce00078e001b */
[----:B------:R-:W-:Y:S05]  /*33f0*/  CALL.REL.NOINC `($__internal_0_$__cuda_sm20_dsqrt_rn_f64_mediumpath_v1) ;  /* 0x0000000800347944 */ /* 0x000fea0003c00000 */
[----:B------:R-:W-:Y:S02]  /*3400*/  IMAD.MOV.U32 R38, RZ, RZ, R2 ;  /* 0x000000ffff267224 */ /* 0x000fe400078e0002 */
[----:B------:R-:W-:-:S07]  /*3410*/  IMAD.MOV.U32 R39, RZ, RZ, R3 ;  /* 0x000000ffff277224 */ /* 0x000fce00078e0003 */
.L_x_5:
[----:B------:R-:W-:Y:S05]  /*3420*/  BSYNC.RECONVERGENT B0 ;  /* 0x0000000000007941 */ /* 0x000fea0003800200 */
.L_x_4:
[----:B------:R-:W0:Y:S01]  /*3430*/  MUFU.RSQ64H R35, R17 ;  /* 0x0000001100237308 */ /* 0x000e220000001c00 */
[----:B------:R-:W-:Y:S01]  /*3440*/  VIADD R34, R17, 0xfcb00000 ;  /* 0xfcb0000011227836 */ /* 0x000fe20000000000 */
[----:B------:R-:W1:Y:S01]  /*3450*/  LDC R0, c[0x0][0x398] ;  /* 0x0000e600ff007b82 */ /* 0x000e620000000800 */
[----:B------:R-:W-:Y:S01]  /*3460*/  IMAD.MOV.U32 R36, RZ, RZ, 0x0 ;  /* 0x00000000ff247424 */ /* 0x000fe200078e00ff */
[----:B------:R2:W-:Y:S01]  /*3470*/  STG.E.64 desc[UR4][R28.64], R38 ;  /* 0x000000261c007986 */ /* 0x0005e2000c101b04 */
[----:B------:R-:W-:Y:S01]  /*3480*/  IMAD.MOV.U32 R37, RZ, RZ, 0x3fd80000 ;  /* 0x3fd80000ff257424 */ /* 0x000fe200078e00ff */
[----:B------:R-:W-:Y:S01]  /*3490*/  ISETP.GE.U32.AND P0, PT, R34, 0x7ca00000, PT ;  /* 0x7ca000002200780c */ /* 0x000fe20003f06070 */
[----:B------:R-:W-:Y:S01]  /*34a0*/  BSSY.RECONVERGENT B0, `(.L_x_6) ;  /* 0x0000019000007945 */ /* 0x000fe20003800200 */
[----:B0-----:R-:W-:-:S08]  /*34b0*/  DMUL R2, R34, R34 ;  /* 0x0000002222027228 */ /* 0x001fd00000000000 */
[----:B------:R-:W-:Y:S01]  /*34c0*/  DFMA R2, R16, -R2, 1 ;  /* 0x3ff000001002742b */ /* 0x000fe20000000802 */
[----:B-1----:R-:W-:-:S04]  /*34d0*/  IMAD.SHL.U32 R27, R0, 0x2, RZ ;  /* 0x00000002001b7824 */ /* 0x002fc800078e00ff */
[----:B------:R-:W-:-:S03]  /*34e0*/  IMAD.WIDE R42, R27, 0x8, R6 ;  /* 0x000000081b2a7825 */ /* 0x000fc600078e0206 */
[----:B------:R-:W-:Y:S01]  /*34f0*/  DFMA R36, R2, R36, 0.5 ;  /* 0x3fe000000224742b */ /* 0x000fe20000000024 */
[----:B------:R-:W-:Y:S01]  /*3500*/  IMAD.WIDE R26, R27, 0x8, R40 ;  /* 0x000000081b1a7825 */ /* 0x000fe200078e0228 */
[----:B------:R-:W-:Y:S01]  /*3510*/  DMUL R2, R34, R2 ;  /* 0x0000000222027228 */ /* 0x000fe20000000000 */
[----:B------:R2:W-:Y:S07]  /*3520*/  STG.E.64 desc[UR4][R42.64], R24 ;  /* 0x000000182a007986 */ /* 0x0005ee000c101b04 */
[----:B------:R-:W-:-:S08]  /*3530*/  DFMA R36, R36, R2, R34 ;  /* 0x000000022424722b */ /* 0x000fd00000000022 */
[----:B------:R-:W-:Y:S02]  /*3540*/  DMUL R2, R16, R36 ;  /* 0x0000002410027228 */ /* 0x000fe40000000000 */
[----:B------:R-:W-:Y:S02]  /*3550*/  VIADD R5, R37, 0xfff00000 ;  /* 0xfff0000025057836 */ /* 0x000fe40000000000 */
[----:B------:R-:W-:-:S04]  /*3560*/  IMAD.MOV.U32 R4, RZ, RZ, R36 ;  /* 0x000000ffff047224 */ /* 0x000fc800078e0024 */
[----:B------:R-:W-:-:S08]  /*3570*/  DFMA R44, R2, -R2, R16 ;  /* 0x80000002022c722b */ /* 0x000fd00000000010 */
[----:B------:R-:W-:Y:S01]  /*3580*/  DFMA R30, R44, R4, R2 ;  /* 0x000000042c1e722b */ /* 0x000fe20000000002 */
[----:B--2---:R-:W-:Y:S10]  /*3590*/  @!P0 BRA `(.L_x_7) ;  /* 0x0000000000248947 */ /* 0x004ff40003800000 */
[----:B------:R-:W-:Y:S01]  /*35a0*/  IMAD.MOV.U32 R0, RZ, RZ, R36 ;  /* 0x000000ffff007224 */ /* 0x000fe200078e0024 */
[----:B------:R-:W-:Y:S01]  /*35b0*/  MOV R4, 0x3610 ;  /* 0x0000361000047802 */ /* 0x000fe20000000f00 */
[----:B------:R-:W-:Y:S02]  /*35c0*/  IMAD.MOV.U32 R42, RZ, RZ, R16 ;  /* 0x000000ffff2a7224 */ /* 0x000fe400078e0010 */
[----:B------:R-:W-:Y:S02]  /*35d0*/  IMAD.MOV.U32 R35, RZ, RZ, R17 ;  /* 0x000000ffff237224 */ /* 0x000fe400078e0011 */
[----:B------:R-:W-:Y:S02]  /*35e0*/  IMAD.MOV.U32 R36, RZ, RZ, R44 ;  /* 0x000000ffff247224 */ /* 0x000fe400078e002c */
[----:B------:R-:W-:-:S07]  /*35f0*/  IMAD.MOV.U32 R37, RZ, RZ, R45 ;  /* 0x000000ffff257224 */ /* 0x000fce00078e002d */
[----:B------:R-:W-:Y:S05]  /*3600*/  CALL.REL.NOINC `($__internal_0_$__cuda_sm20_dsqrt_rn_f64_mediumpath_v1) ;  /* 0x0000000400b07944 */ /* 0x000fea0003c00000 */
[----:B------:R-:W-:Y:S02]  /*3610*/  IMAD.MOV.U32 R30, RZ, RZ, R2 ;  /* 0x000000ffff1e7224 */ /* 0x000fe400078e0002 */
[----:B------:R-:W-:-:S07]  /*3620*/  IMAD.MOV.U32 R31, RZ, RZ, R3 ;  /* 0x000000ffff1f7224 */ /* 0x000fce00078e0003 */
.L_x_7:
[----:B------:R-:W-:Y:S05]  /*3630*/  BSYNC.RECONVERGENT B0 ;  /* 0x0000000000007941 */ /* 0x000fea0003800200 */
.L_x_6:
        /* <DEDUP_REMOVED lines=10> */
[----:B-1----:R-:W-:-:S04]  /*36e0*/  IMAD R17, R0, 0x3, RZ ;  /* 0x0000000300117824 */ /* 0x002fc800078e02ff */
        /* <DEDUP_REMOVED lines=21> */
.L_x_9:
[----:B------:R-:W-:Y:S05]  /*3840*/  BSYNC.RECONVERGENT B0 ;  /* 0x0000000000007941 */ /* 0x000fea0003800200 */
.L_x_8:
        /* <DEDUP_REMOVED lines=27> */
[----:B------:R-:W-:-:S07]  /*3a00*/  IMAD.MOV.U32 R5, RZ, RZ, R23 ;  /* 0x000000ffff057224 */ /* 0x000fce00078e0017 */
[----:B------:R-:W-:Y:S05]  /*3a10*/  CALL.REL.NOINC `($__internal_0_$__cuda_sm20_dsqrt_rn_f64_mediumpath_v1) ;  /* 0x0000000000ac7944 */ /* 0x000fea0003c00000 */
[----:B------:R-:W-:Y:S02]  /*3a20*/  IMAD.MOV.U32 R4, RZ, RZ, R2 ;  /* 0x000000ffff047224 */ /* 0x000fe400078e0002 */
[----:B------:R-:W-:-:S07]  /*3a30*/  IMAD.MOV.U32 R5, RZ, RZ, R3 ;  /* 0x000000ffff057224 */ /* 0x000fce00078e0003 */
.L_x_11:
[----:B------:R-:W-:Y:S05]  /*3a40*/  BSYNC.RECONVERGENT B0 ;  /* 0x0000000000007941 */ /* 0x000fea0003800200 */
.L_x_10:
        /* <DEDUP_REMOVED lines=9> */
[----:B------:R-:W-:-:S08]  /*3ae0*/  DFMA R2, R10, -R2, 1 ;  /* 0x3ff000000a02742b */ /* 0x000fd00000000802 */
[----:B------:R-:W-:Y:S02]  /*3af0*/  DFMA R12, R2, R12, 0.5 ;  /* 0x3fe00000020c742b */ /* 0x000fe4000000000c */
[----:B------:R-:W-:-:S08]  /*3b00*/  DMUL R2, R34, R2 ;  /* 0x0000000222027228 */ /* 0x000fd00000000000 */
[----:B------:R-:W-:Y:S01]  /*3b10*/  DFMA R24, R12, R2, R34 ;  /* 0x000000020c18722b */ /* 0x000fe20000000022 */
[----:B-1----:R-:W-:-:S04]  /*3b20*/  IMAD R13, R0, 0x5, RZ ;  /* 0x00000005000d7824 */ /* 0x002fc800078e02ff */
[----:B------:R-:W-:-:S03]  /*3b30*/  IMAD.WIDE R16, R13, 0x8, R6 ;  /* 0x000000080d107825 */ /* 0x000fc600078e0206 */
[----:B------:R-:W-:Y:S02]  /*3b40*/  DMUL R2, R10, R24 ;  /* 0x000000180a027228 */ /* 0x000fe40000000000 */
[----:B------:R-:W-:Y:S01]  /*3b50*/  VIADD R23, R25, 0xfff00000 ;  /* 0xfff0000019177836 */ /* 0x000fe20000000000 */
[----:B------:R2:W-:Y:S01]  /*3b60*/  STG.E.64 desc[UR4][R16.64], R18 ;  /* 0x0000001210007986 */ /* 0x0005e2000c101b04 */
[----:B------:R-:W-:Y:S02]  /*3b70*/  IMAD.MOV.U32 R22, RZ, RZ, R24 ;  /* 0x000000ffff167224 */ /* 0x000fe400078e0018 */
[----:B------:R-:W-:Y:S02]  /*3b80*/  IMAD.WIDE R12, R13, 0x8, R40 ;  /* 0x000000080d0c7825 */ /* 0x000fe400078e0228 */
[----:B------:R-:W-:-:S08]  /*3b90*/  DFMA R36, R2, -R2, R10 ;  /* 0x800000020224722b */ /* 0x000fd0000000000a */
[----:B------:R-:W-:Y:S01]  /*3ba0*/  DFMA R20, R36, R22, R2 ;  /* 0x000000162414722b */ /* 0x000fe20000000002 */
[----:B------:R-:W-:Y:S10]  /*3bb0*/  @!P0 BRA `(.L_x_13) ;  /* 0x0000000000208947 */ /* 0x000ff40003800000 */
[----:B------:R-:W-:Y:S01]  /*3bc0*/  IMAD.MOV.U32 R0, RZ, RZ, R24 ;  /* 0x000000ffff007224 */ /* 0x000fe200078e0018 */
[----:B--2---:R-:W-:Y:S01]  /*3bd0*/  MOV R4, 0x3c20 ;  /* 0x00003c2000047802 */ /* 0x004fe20000000f00 */
[----:B------:R-:W-:Y:S02]  /*3be0*/  IMAD.MOV.U32 R42, RZ, RZ, R10 ;  /* 0x000000ffff2a7224 */ /* 0x000fe400078e000a */
[----:B------:R-:W-:Y:S02]  /*3bf0*/  IMAD.MOV.U32 R35, RZ, RZ, R11 ;  /* 0x000000ffff237224 */ /* 0x000fe400078e000b */
[----:B------:R-:W-:-:S07]  /*3c00*/  IMAD.MOV.U32 R5, RZ, RZ, R23 ;  /* 0x000000ffff057224 */ /* 0x000fce00078e0017 */
[----:B------:R-:W-:Y:S05]  /*3c10*/  CALL.REL.NOINC `($__internal_0_$__cuda_sm20_dsqrt_rn_f64_mediumpath_v1) ;  /* 0x00000000002c7944 */ /* 0x000fea0003c00000 */
[----:B------:R-:W-:Y:S02]  /*3c20*/  IMAD.MOV.U32 R20, RZ, RZ, R2 ;  /* 0x000000ffff147224 */ /* 0x000fe400078e0002 */
[----:B------:R-:W-:-:S07]  /*3c30*/  IMAD.MOV.U32 R21, RZ, RZ, R3 ;  /* 0x000000ffff157224 */ /* 0x000fce00078e0003 */
.L_x_13:
[----:B------:R-:W-:Y:S05]  /*3c40*/  BSYNC.RECONVERGENT B0 ;  /* 0x0000000000007941 */ /* 0x000fea0003800200 */
.L_x_12:
[----:B------:R-:W0:Y:S01]  /*3c50*/  LDC R0, c[0x0][0x398] ;  /* 0x0000e600ff007b82 */ /* 0x000e220000000800 */
[----:B------:R-:W-:Y:S01]  /*3c60*/  STG.E.64 desc[UR4][R12.64], R20 ;  /* 0x000000140c007986 */ /* 0x000fe2000c101b04 */
[----:B0-----:R-:W-:-:S04]  /*3c70*/  IMAD R3, R0, 0x6, RZ ;  /* 0x0000000600037824 */ /* 0x001fc800078e02ff */
[----:B------:R-:W-:-:S04]  /*3c80*/  IMAD.WIDE R6, R3, 0x8, R6 ;  /* 0x0000000803067825 */ /* 0x000fc800078e0206 */
[----:B------:R-:W-:Y:S01]  /*3c90*/  IMAD.WIDE R40, R3, 0x8, R40 ;  /* 0x0000000803287825 */ /* 0x000fe200078e0228 */
[----:B------:R-:W-:Y:S04]  /*3ca0*/  STG.E.64 desc[UR4][R6.64], R32 ;  /* 0x0000002006007986 */ /* 0x000fe8000c101b04 */
[----:B------:R-:W-:Y:S01]  /*3cb0*/  STG.E.64 desc[UR4][R40.64], R8 ;  /* 0x0000000828007986 */ /* 0x000fe2000c101b04 */
[----:B------:R-:W-:Y:S05]  /*3cc0*/  EXIT ;  /* 0x000000000000794d */ /* 0x000fea0003800000 */
        .weak           $__internal_0_$__cuda_sm20_dsqrt_rn_f64_mediumpath_v1
        .type           $__internal_0_$__cuda_sm20_dsqrt_rn_f64_mediumpath_v1,@function
        .size           $__internal_0_$__cuda_sm20_dsqrt_rn_f64_mediumpath_v1,(.L_x_19 - $__internal_0_$__cuda_sm20_dsqrt_rn_f64_mediumpath_v1)
$__internal_0_$__cuda_sm20_dsqrt_rn_f64_mediumpath_v1:
[----:B------:R-:W-:Y:S01]  /*3cd0*/  ISETP.GE.U32.AND P0, PT, R34, -0x3400000, PT ;  /* 0xfcc000002200780c */ /* 0x000fe20003f06070 */
[----:B------:R-:W-:Y:S01]  /*3ce0*/  BSSY.RECONVERGENT B1, `(.L_x_14) ;  /* 0x0000026000017945 */ /* 0x000fe20003800200 */
[----:B------:R-:W-:Y:S02]  /*3cf0*/  IMAD.MOV.U32 R34, RZ, RZ, R42 ;  /* 0x000000ffff227224 */ /* 0x000fe400078e002a */
[----:B------:R-:W-:Y:S02]  /*3d00*/  IMAD.MOV.U32 R42, RZ, RZ, R0 ;  /* 0x000000ffff2a7224 */ /* 0x000fe400078e0000 */
[----:B------:R-:W-:-:S07]  /*3d10*/  IMAD.MOV.U32 R43, RZ, RZ, R5 ;  /* 0x000000ffff2b7224 */ /* 0x000fce00078e0005 */
[----:B------:R-:W-:Y:S05]  /*3d20*/  @!P0 BRA `(.L_x_15) ;  /* 0x0000000000208947 */ /* 0x000fea0003800000 */
[----:B------:R-:W-:-:S10]  /*3d30*/  DFMA.RM R36, R36, R42, R2 ;  /* 0x0000002a2424722b */ /* 0x000fd40000004002 */
[----:B------:R-:W-:-:S05]  /*3d40*/  IADD3 R2, P0, PT, R36, 0x1, RZ ;  /* 0x0000000124027810 */ /* 0x000fca0007f1e0ff */
[----:B------:R-:W-:-:S06]  /*3d50*/  IMAD.X R3, RZ, RZ, R37, P0 ;  /* 0x000000ffff037224 */ /* 0x000fcc00000e0625 */
[----:B------:R-:W-:-:S08]  /*3d60*/  DFMA.RP R34, -R36, R2, R34 ;  /* 0x000000022422722b */ /* 0x000fd00000008122 */
[----:B------:R-:W-:-:S06]  /*3d70*/  DSETP.GT.AND P0, PT, R34, RZ, PT ;  /* 0x000000ff2200722a */ /* 0x000fcc0003f04000 */
[----:B------:R-:W-:Y:S02]  /*3d80*/  FSEL R2, R2, R36, P0 ;  /* 0x0000002402027208 */ /* 0x000fe40000000000 */
[----:B------:R-:W-:Y:S01]  /*3d90*/  FSEL R3, R3, R37, P0 ;  /* 0x0000002503037208 */ /* 0x000fe20000000000 */
[----:B------:R-:W-:Y:S06]  /*3da0*/  BRA `(.L_x_16) ;  /* 0x0000000000647947 */ /* 0x000fec0003800000 */
.L_x_15:
[----:B------:R-:W-:-:S14]  /*3db0*/  DSETP.NE.AND P0, PT, R34, RZ, PT ;  /* 0x000000ff2200722a */ /* 0x000fdc0003f05000 */
[----:B------:R-:W-:Y:S05]  /*3dc0*/  @!P0 BRA `(.L_x_17) ;  /* 0x0000000000588947 */ /* 0x000fea0003800000 */
[----:B------:R-:W-:-:S13]  /*3dd0*/  ISETP.GE.AND P0, PT, R35, RZ, PT ;  /* 0x000000ff2300720c */ /* 0x000fda0003f06270 */
[----:B------:R-:W-:Y:S02]  /*3de0*/  @!P0 IMAD.MOV.U32 R2, RZ, RZ, 0x0 ;  /* 0x00000000ff028424 */ /* 0x000fe400078e00ff */
[----:B------:R-:W-:Y:S01]  /*3df0*/  @!P0 IMAD.MOV.U32 R3, RZ, RZ, -0x80000 ;  /* 0xfff80000ff038424 */ /* 0x000fe200078e00ff */
[----:B------:R-:W-:Y:S06]  /*3e00*/  @!P0 BRA `(.L_x_16) ;  /* 0x00000000004c8947 */ /* 0x000fec0003800000 */
[----:B------:R-:W-:-:S13]  /*3e10*/  ISETP.GT.AND P0, PT, R35, 0x7fefffff, PT ;  /* 0x7fefffff2300780c */ /* 0x000fda0003f04270 */
[----:B------:R-:W-:Y:S05]  /*3e20*/  @P0 BRA `(.L_x_17) ;  /* 0x0000000000400947 */ /* 0x000fea0003800000 */
[----:B------:R-:W-:Y:S01]  /*3e30*/  DMUL R42, R34, 8.11296384146066816958e+31 ;  /* 0x46900000222a7828 */ /* 0x000fe20000000000 */
[----:B------:R-:W-:Y:S02]  /*3e40*/  IMAD.MOV.U32 R36, RZ, RZ, RZ ;  /* 0x000000ffff247224 */ /* 0x000fe400078e00ff */
[----:B------:R-:W-:Y:S02]  /*3e50*/  IMAD.MOV.U32 R2, RZ, RZ, 0x0 ;  /* 0x00000000ff027424 */ /* 0x000fe400078e00ff */
[----:B------:R-:W-:Y:S01]  /*3e60*/  IMAD.MOV.U32 R3, RZ, RZ, 0x3fd80000 ;  /* 0x3fd80000ff037424 */ /* 0x000fe200078e00ff */
[----:B------:R-:W0:Y:S02]  /*3e70*/  MUFU.RSQ64H R37, R43 ;  /* 0x0000002b00257308 */ /* 0x000e240000001c00 */
[----:B0-----:R-:W-:-:S08]  /*3e80*/  DMUL R34, R36, R36 ;  /* 0x0000002424227228 */ /* 0x001fd00000000000 */
[----:B------:R-:W-:-:S08]  /*3e90*/  DFMA R34, R42, -R34, 1 ;  /* 0x3ff000002a22742b */ /* 0x000fd00000000822 */
[----:B------:R-:W-:Y:S02]  /*3ea0*/  DFMA R2, R34, R2, 0.5 ;  /* 0x3fe000002202742b */ /* 0x000fe40000000002 */
[----:B------:R-:W-:-:S08]  /*3eb0*/  DMUL R34, R36, R34 ;  /* 0x0000002224227228 */ /* 0x000fd00000000000 */
[----:B------:R-:W-:-:S08]  /*3ec0*/  DFMA R34, R2, R34, R36 ;  /* 0x000000220222722b */ /* 0x000fd00000000024 */
[----:B------:R-:W-:Y:S02]  /*3ed0*/  DMUL R2, R42, R34 ;  /* 0x000000222a027228 */ /* 0x000fe40000000000 */
[----:B------:R-:W-:-:S06]  /*3ee0*/  VIADD R35, R35, 0xfff00000 ;  /* 0xfff0000023237836 */ /* 0x000fcc0000000000 */
[----:B------:R-:W-:-:S08]  /*3ef0*/  DFMA R36, R2, -R2, R42 ;  /* 0x800000020224722b */ /* 0x000fd0000000002a */
[----:B------:R-:W-:-:S10]  /*3f00*/  DFMA R2, R34, R36, R2 ;  /* 0x000000242202722b */ /* 0x000fd40000000002 */
[----:B------:R-:W-:Y:S01]  /*3f10*/  VIADD R3, R3, 0xfcb00000 ;  /* 0xfcb0000003037836 */ /* 0x000fe20000000000 */
[----:B------:R-:W-:Y:S06]  /*3f20*/  BRA `(.L_x_16) ;  /* 0x0000000000047947 */ /* 0x000fec0003800000 */
.L_x_17:
[----:B------:R-:W-:-:S11]  /*3f30*/  DADD R2, R34, R34 ;  /* 0x0000000022027229 */ /* 0x000fd60000000022 */
.L_x_16:
[----:B------:R-:W-:Y:S05]  /*3f40*/  BSYNC.RECONVERGENT B1 ;  /* 0x0000000000017941 */ /* 0x000fea0003800200 */
.L_x_14:
[----:B------:R-:W-:-:S04]  /*3f50*/  IMAD.MOV.U32 R5, RZ, RZ, 0x0 ;  /* 0x00000000ff057424 */ /* 0x000fc800078e00ff */
[----:B------:R-:W-:Y:S05]  /*3f60*/  RET.REL.NODEC R4 `(_Z13wgtDWTMeanStdPKdPdS1_ii) ;  /* 0xffffffc004247950 */ /* 0x000fea0003c3ffff */
.L_x_18:
[----:B------:R-:W-:-:S00]  /*3f70*/  BRA `(.L_x_18) ;  /* 0xfffffffc00fc7947 */ /* 0x000fc0000383ffff */
[----:B------:R-:W-:-:S00]  /*3f80*/  NOP ;  /* 0x0000000000007918 */ /* 0x000fc00000000000 */
[----:B------:R-:W-:-:S00]  /*3f90*/  NOP ;  /* 0x0000000000007918 */ /* 0x000fc00000000000 */
[----:B------:R-:W-:-:S00]  /*3fa0*/  NOP ;  /* 0x0000000000007918 */ /* 0x000fc00000000000 */
[----:B------:R-:W-:-:S00]  /*3fb0*/  NOP ;  /* 0x0000000000007918 */ /* 0x000fc00000000000 */
[----:B------:R-:W-:-:S00]  /*3fc0*/  NOP ;  /* 0x0000000000007918 */ /* 0x000fc00000000000 */
[----:B------:R-:W-:-:S00]  /*3fd0*/  NOP ;  /* 0x0000000000007918 */ /* 0x000fc00000000000 */
[----:B------:R-:W-:-:S00]  /*3fe0*/  NOP ;  /* 0x0000000000007918 */ /* 0x000fc00000000000 */
[----:B------:R-:W-:-:S00]  /*3ff0*/  NOP ;  /* 0x0000000000007918 */ /* 0x000fc00000000000 */
.L_x_19:


//--------------------- .nv.shared.reserved.0     --------------------------
	.section	.nv.shared.reserved.0,"aw",@nobits
	.weak		__nv_reservedSMEM_offset_0_alias
	.size		__nv_reservedSMEM_offset_0_alias, 0, 64
	.other		__nv_reservedSMEM_offset_0_alias,@"STO_CUDA_RESERVED_SHARED STV_DEFAULT"
__nv_reservedSMEM_offset_0_alias:
	.zero		0
	.zero		64


//--------------------- .nv.constant0._Z13wgtDWTMeanStdPKdPdS1_ii --------------------------
	.section	.nv.constant0._Z13wgtDWTMeanStdPKdPdS1_ii,"a",@progbits
	.sectionflags	@""
	.align	4
.nv.constant0._Z13wgtDWTMeanStdPKdPdS1_ii:
	.zero		928


//--------------------- SYMBOLS --------------------------

	.type		.nv.reservedSmem.offset0,@object
	.size		.nv.reservedSmem.offset0,0x4
